//
// Generated by NVIDIA NVVM Compiler
//
// Compiler Build ID: CL-36424714
// Cuda compilation tools, release 13.0, V13.0.88
// Based on NVVM 20.0.0
//

.version 9.0
.target sm_100
.address_size 64

	// .globl	_Z6Phase1Piii

.visible .entry _Z6Phase1Piii(
	.param .u64 .ptr .align 1 _Z6Phase1Piii_param_0,
	.param .u32 _Z6Phase1Piii_param_1,
	.param .u32 _Z6Phase1Piii_param_2
)
{
	.local .align 16 .b8 	__local_depot0[16384];
	.reg .b64 	%SP;
	.reg .b64 	%SPL;
	.reg .pred 	%p<18>;
	.reg .b32 	%r<123>;
	.reg .b64 	%rd<22>;

	mov.u64 	%SPL, __local_depot0;
	ld.param.u64 	%rd10, [_Z6Phase1Piii_param_0];
	ld.param.u32 	%r68, [_Z6Phase1Piii_param_1];
	ld.param.u32 	%r69, [_Z6Phase1Piii_param_2];
	cvta.to.global.u64 	%rd11, %rd10;
	add.u64 	%rd13, %SPL, 0;
	mov.u32 	%r70, %tid.y;
	mov.u32 	%r71, %tid.x;
	mad.lo.s32 	%r72, %r68, %r69, %r68;
	shl.b32 	%r73, %r72, 6;
	add.s32 	%r74, %r73, %r71;
	mad.lo.s32 	%r75, %r70, %r69, %r74;
	mul.wide.u32 	%rd14, %r70, 256;
	add.s64 	%rd15, %rd13, %rd14;
	mul.wide.s32 	%rd16, %r75, 4;
	add.s64 	%rd1, %rd11, %rd16;
	ld.global.u32 	%r99, [%rd1];
	mul.wide.u32 	%rd17, %r71, 4;
	add.s64 	%rd2, %rd15, %rd17;
	st.local.u32 	[%rd2], %r99;
	ld.global.u32 	%r101, [%rd1+128];
	st.local.u32 	[%rd2+128], %r101;
	shl.b32 	%r76, %r69, 5;
	add.s32 	%r77, %r75, %r76;
	mul.wide.s32 	%rd18, %r77, 4;
	add.s64 	%rd3, %rd11, %rd18;
	ld.global.u32 	%r102, [%rd3];
	st.local.u32 	[%rd2+8192], %r102;
	ld.global.u32 	%r104, [%rd3+128];
	st.local.u32 	[%rd2+8320], %r104;
	bar.sync 	0;
	add.s64 	%rd21, %rd15, 8192;
	add.s64 	%rd19, %rd17, %rd13;
	add.s64 	%rd20, %rd19, 512;
	mov.b32 	%r98, 0;
$L__BB0_1:
	ld.local.u32 	%r100, [%rd21+-8192];
	ld.local.u32 	%r78, [%rd20+-512];
	add.s32 	%r11, %r78, %r100;
	setp.ge.s32 	%p1, %r11, %r99;
	@%p1 bra 	$L__BB0_3;
	st.local.u32 	[%rd2], %r11;
	ld.local.u32 	%r100, [%rd21+-8192];
	mov.u32 	%r99, %r11;
$L__BB0_3:
	ld.local.u32 	%r79, [%rd20+-384];
	add.s32 	%r15, %r79, %r100;
	setp.ge.s32 	%p2, %r15, %r101;
	@%p2 bra 	$L__BB0_5;
	st.local.u32 	[%rd2+128], %r15;
	mov.u32 	%r101, %r15;
$L__BB0_5:
	ld.local.u32 	%r103, [%rd21];
	ld.local.u32 	%r80, [%rd20+-512];
	add.s32 	%r18, %r80, %r103;
	setp.ge.s32 	%p3, %r18, %r102;
	@%p3 bra 	$L__BB0_7;
	st.local.u32 	[%rd2+8192], %r18;
	ld.local.u32 	%r103, [%rd21];
	mov.u32 	%r102, %r18;
$L__BB0_7:
	ld.local.u32 	%r81, [%rd20+-384];
	add.s32 	%r22, %r81, %r103;
	setp.ge.s32 	%p4, %r22, %r104;
	@%p4 bra 	$L__BB0_9;
	st.local.u32 	[%rd2+8320], %r22;
	mov.u32 	%r104, %r22;
$L__BB0_9:
	bar.sync 	0;
	ld.local.u32 	%r106, [%rd21+-8188];
	ld.local.u32 	%r82, [%rd20+-256];
	add.s32 	%r25, %r82, %r106;
	setp.ge.s32 	%p5, %r25, %r99;
	@%p5 bra 	$L__BB0_11;
	st.local.u32 	[%rd2], %r25;
	ld.local.u32 	%r106, [%rd21+-8188];
	mov.u32 	%r99, %r25;
$L__BB0_11:
	ld.local.u32 	%r83, [%rd20+-128];
	add.s32 	%r29, %r83, %r106;
	setp.ge.s32 	%p6, %r29, %r101;
	@%p6 bra 	$L__BB0_13;
	st.local.u32 	[%rd2+128], %r29;
	mov.u32 	%r101, %r29;
$L__BB0_13:
	ld.local.u32 	%r109, [%rd21+4];
	ld.local.u32 	%r84, [%rd20+-256];
	add.s32 	%r32, %r84, %r109;
	setp.ge.s32 	%p7, %r32, %r102;
	@%p7 bra 	$L__BB0_15;
	st.local.u32 	[%rd2+8192], %r32;
	ld.local.u32 	%r109, [%rd21+4];
	mov.u32 	%r102, %r32;
$L__BB0_15:
	ld.local.u32 	%r85, [%rd20+-128];
	add.s32 	%r36, %r85, %r109;
	setp.ge.s32 	%p8, %r36, %r104;
	@%p8 bra 	$L__BB0_17;
	st.local.u32 	[%rd2+8320], %r36;
	mov.u32 	%r104, %r36;
$L__BB0_17:
	bar.sync 	0;
	ld.local.u32 	%r112, [%rd21+-8184];
	ld.local.u32 	%r86, [%rd20];
	add.s32 	%r39, %r86, %r112;
	setp.ge.s32 	%p9, %r39, %r99;
	@%p9 bra 	$L__BB0_19;
	st.local.u32 	[%rd2], %r39;
	ld.local.u32 	%r112, [%rd21+-8184];
	mov.u32 	%r99, %r39;
$L__BB0_19:
	ld.local.u32 	%r87, [%rd20+128];
	add.s32 	%r43, %r87, %r112;
	setp.ge.s32 	%p10, %r43, %r101;
	@%p10 bra 	$L__BB0_21;
	st.local.u32 	[%rd2+128], %r43;
	mov.u32 	%r101, %r43;
$L__BB0_21:
	ld.local.u32 	%r115, [%rd21+8];
	ld.local.u32 	%r88, [%rd20];
	add.s32 	%r46, %r88, %r115;
	setp.ge.s32 	%p11, %r46, %r102;
	@%p11 bra 	$L__BB0_23;
	st.local.u32 	[%rd2+8192], %r46;
	ld.local.u32 	%r115, [%rd21+8];
	mov.u32 	%r102, %r46;
$L__BB0_23:
	ld.local.u32 	%r89, [%rd20+128];
	add.s32 	%r50, %r89, %r115;
	setp.ge.s32 	%p12, %r50, %r104;
	@%p12 bra 	$L__BB0_25;
	st.local.u32 	[%rd2+8320], %r50;
	mov.u32 	%r104, %r50;
$L__BB0_25:
	bar.sync 	0;
	ld.local.u32 	%r117, [%rd21+-8180];
	ld.local.u32 	%r90, [%rd20+256];
	add.s32 	%r53, %r90, %r117;
	setp.ge.s32 	%p13, %r53, %r99;
	@%p13 bra 	$L__BB0_27;
	st.local.u32 	[%rd2], %r53;
	ld.local.u32 	%r117, [%rd21+-8180];
	mov.u32 	%r99, %r53;
$L__BB0_27:
	ld.local.u32 	%r91, [%rd20+384];
	add.s32 	%r57, %r91, %r117;
	setp.ge.s32 	%p14, %r57, %r101;
	@%p14 bra 	$L__BB0_29;
	st.local.u32 	[%rd2+128], %r57;
	mov.u32 	%r101, %r57;
$L__BB0_29:
	ld.local.u32 	%r120, [%rd21+12];
	ld.local.u32 	%r92, [%rd20+256];
	add.s32 	%r60, %r92, %r120;
	setp.ge.s32 	%p15, %r60, %r102;
	@%p15 bra 	$L__BB0_31;
	st.local.u32 	[%rd2+8192], %r60;
	ld.local.u32 	%r120, [%rd21+12];
	mov.u32 	%r102, %r60;
$L__BB0_31:
	ld.local.u32 	%r93, [%rd20+384];
	add.s32 	%r64, %r93, %r120;
	setp.ge.s32 	%p16, %r64, %r104;
	@%p16 bra 	$L__BB0_33;
	st.local.u32 	[%rd2+8320], %r64;
	mov.u32 	%r104, %r64;
$L__BB0_33:
	bar.sync 	0;
	add.s32 	%r98, %r98, 4;
	add.s64 	%rd21, %rd21, 16;
	add.s64 	%rd20, %rd20, 1024;
	setp.ne.s32 	%p17, %r98, 64;
	@%p17 bra 	$L__BB0_1;
	st.global.u32 	[%rd1], %r99;
	st.global.u32 	[%rd1+128], %r101;
	st.global.u32 	[%rd3], %r102;
	st.global.u32 	[%rd3+128], %r104;
	ret;

}
	// .globl	_Z6Phase2Piii
.visible .entry _Z6Phase2Piii(
	.param .u64 .ptr .align 1 _Z6Phase2Piii_param_0,
	.param .u32 _Z6Phase2Piii_param_1,
	.param .u32 _Z6Phase2Piii_param_2
)
{
	.local .align 16 .b8 	__local_depot1[49152];
	.reg .b64 	%SP;
	.reg .b64 	%SPL;
	.reg .pred 	%p<19>;
	.reg .b32 	%r<129>;
	.reg .b64 	%rd<48>;

	mov.u64 	%SPL, __local_depot1;
	ld.param.u64 	%rd21, [_Z6Phase2Piii_param_0];
	ld.param.u32 	%r60, [_Z6Phase2Piii_param_1];
	ld.param.u32 	%r61, [_Z6Phase2Piii_param_2];
	add.u64 	%rd46, %SPL, 0;
	add.u64 	%rd44, %SPL, 32768;
	mov.u32 	%r1, %ctaid.x;
	setp.eq.s32 	%p1, %r1, %r60;
	@%p1 bra 	$L__BB1_36;
	add.u64 	%rd25, %SPL, 16384;
	cvta.to.global.u64 	%rd26, %rd21;
	mov.u32 	%r63, %tid.y;
	mov.u32 	%r64, %tid.x;
	shl.b32 	%r65, %r60, 6;
	shl.b32 	%r66, %r1, 6;
	add.s32 	%r67, %r65, %r64;
	mad.lo.s32 	%r68, %r61, %r66, %r67;
	mul.lo.s32 	%r69, %r65, %r61;
	add.s32 	%r70, %r66, %r64;
	add.s32 	%r71, %r70, %r69;
	add.s32 	%r72, %r67, %r69;
	mul.lo.s32 	%r73, %r63, %r61;
	add.s32 	%r74, %r68, %r73;
	mul.wide.u32 	%rd27, %r63, 256;
	add.s64 	%rd28, %rd25, %rd27;
	add.s32 	%r75, %r71, %r73;
	add.s64 	%rd29, %rd44, %rd27;
	add.s32 	%r76, %r72, %r73;
	add.s64 	%rd30, %rd46, %rd27;
	mul.wide.s32 	%rd31, %r74, 4;
	add.s64 	%rd3, %rd26, %rd31;
	ld.global.u32 	%r113, [%rd3];
	mul.wide.u32 	%rd32, %r64, 4;
	add.s64 	%rd4, %rd28, %rd32;
	st.local.u32 	[%rd4], %r113;
	mul.wide.s32 	%rd33, %r75, 4;
	add.s64 	%rd5, %rd26, %rd33;
	ld.global.u32 	%r114, [%rd5];
	add.s64 	%rd6, %rd29, %rd32;
	st.local.u32 	[%rd6], %r114;
	mul.wide.s32 	%rd34, %r76, 4;
	add.s64 	%rd35, %rd26, %rd34;
	ld.global.u32 	%r77, [%rd35];
	add.s64 	%rd36, %rd30, %rd32;
	st.local.u32 	[%rd36], %r77;
	ld.global.u32 	%r115, [%rd3+128];
	st.local.u32 	[%rd4+128], %r115;
	ld.global.u32 	%r116, [%rd5+128];
	st.local.u32 	[%rd6+128], %r116;
	ld.global.u32 	%r78, [%rd35+128];
	st.local.u32 	[%rd36+128], %r78;
	shl.b32 	%r79, %r61, 5;
	add.s32 	%r80, %r73, %r79;
	add.s32 	%r81, %r68, %r80;
	add.s32 	%r82, %r71, %r80;
	add.s32 	%r83, %r72, %r80;
	mul.wide.s32 	%rd37, %r81, 4;
	add.s64 	%rd7, %rd26, %rd37;
	ld.global.u32 	%r117, [%rd7];
	st.local.u32 	[%rd4+8192], %r117;
	mul.wide.s32 	%rd38, %r82, 4;
	add.s64 	%rd8, %rd26, %rd38;
	ld.global.u32 	%r118, [%rd8];
	st.local.u32 	[%rd6+8192], %r118;
	mul.wide.s32 	%rd39, %r83, 4;
	add.s64 	%rd40, %rd26, %rd39;
	ld.global.u32 	%r84, [%rd40];
	st.local.u32 	[%rd36+8192], %r84;
	ld.global.u32 	%r119, [%rd7+128];
	st.local.u32 	[%rd4+8320], %r119;
	ld.global.u32 	%r120, [%rd8+128];
	st.local.u32 	[%rd6+8320], %r120;
	ld.global.u32 	%r85, [%rd40+128];
	st.local.u32 	[%rd36+8320], %r85;
	bar.sync 	0;
	add.s64 	%rd41, %rd27, 8196;
	add.s64 	%rd47, %rd25, %rd41;
	add.s64 	%rd45, %rd46, %rd41;
	mov.b32 	%r112, 0;
$L__BB1_2:
	ld.local.u32 	%r19, [%rd45+-8196];
	ld.local.u32 	%r86, [%rd47+-8196];
	mov.u32 	%r87, %tid.x;
	mul.wide.u32 	%rd42, %r87, 4;
	add.s64 	%rd15, %rd46, %rd42;
	ld.local.u32 	%r20, [%rd15];
	add.s32 	%r21, %r20, %r86;
	setp.ge.s32 	%p2, %r21, %r113;
	@%p2 bra 	$L__BB1_4;
	st.local.u32 	[%rd4], %r21;
	mov.u32 	%r113, %r21;
$L__BB1_4:
	mov.u32 	%r88, %tid.x;
	mul.wide.u32 	%rd43, %r88, 4;
	add.s64 	%rd16, %rd44, %rd43;
	ld.local.u32 	%r89, [%rd16];
	add.s32 	%r23, %r89, %r19;
	setp.ge.s32 	%p3, %r23, %r114;
	@%p3 bra 	$L__BB1_6;
	st.local.u32 	[%rd6], %r23;
	mov.u32 	%r114, %r23;
$L__BB1_6:
	ld.local.u32 	%r90, [%rd47+-8196];
	ld.local.u32 	%r25, [%rd15+128];
	add.s32 	%r26, %r25, %r90;
	setp.ge.s32 	%p4, %r26, %r115;
	@%p4 bra 	$L__BB1_8;
	st.local.u32 	[%rd4+128], %r26;
	mov.u32 	%r115, %r26;
$L__BB1_8:
	ld.local.u32 	%r91, [%rd16+128];
	add.s32 	%r28, %r91, %r19;
	setp.ge.s32 	%p5, %r28, %r116;
	@%p5 bra 	$L__BB1_10;
	st.local.u32 	[%rd6+128], %r28;
	mov.u32 	%r116, %r28;
$L__BB1_10:
	ld.local.u32 	%r30, [%rd45+-4];
	ld.local.u32 	%r92, [%rd47+-4];
	add.s32 	%r31, %r20, %r92;
	setp.ge.s32 	%p6, %r31, %r117;
	@%p6 bra 	$L__BB1_12;
	st.local.u32 	[%rd4+8192], %r31;
	mov.u32 	%r117, %r31;
$L__BB1_12:
	ld.local.u32 	%r93, [%rd16];
	add.s32 	%r33, %r93, %r30;
	setp.ge.s32 	%p7, %r33, %r118;
	@%p7 bra 	$L__BB1_14;
	st.local.u32 	[%rd6+8192], %r33;
	mov.u32 	%r118, %r33;
$L__BB1_14:
	ld.local.u32 	%r94, [%rd47+-4];
	add.s32 	%r35, %r25, %r94;
	setp.ge.s32 	%p8, %r35, %r119;
	@%p8 bra 	$L__BB1_16;
	st.local.u32 	[%rd4+8320], %r35;
	mov.u32 	%r119, %r35;
$L__BB1_16:
	ld.local.u32 	%r95, [%rd16+128];
	add.s32 	%r37, %r95, %r30;
	setp.ge.s32 	%p9, %r37, %r120;
	@%p9 bra 	$L__BB1_18;
	st.local.u32 	[%rd6+8320], %r37;
	mov.u32 	%r120, %r37;
$L__BB1_18:
	ld.local.u32 	%r39, [%rd45+-8192];
	ld.local.u32 	%r96, [%rd47+-8192];
	ld.local.u32 	%r40, [%rd15+256];
	add.s32 	%r41, %r40, %r96;
	setp.ge.s32 	%p10, %r41, %r113;
	@%p10 bra 	$L__BB1_20;
	st.local.u32 	[%rd4], %r41;
	mov.u32 	%r113, %r41;
$L__BB1_20:
	ld.local.u32 	%r97, [%rd16+256];
	add.s32 	%r43, %r97, %r39;
	setp.ge.s32 	%p11, %r43, %r114;
	@%p11 bra 	$L__BB1_22;
	st.local.u32 	[%rd6], %r43;
	mov.u32 	%r114, %r43;
$L__BB1_22:
	ld.local.u32 	%r98, [%rd47+-8192];
	ld.local.u32 	%r45, [%rd15+384];
	add.s32 	%r46, %r45, %r98;
	setp.ge.s32 	%p12, %r46, %r115;
	@%p12 bra 	$L__BB1_24;
	st.local.u32 	[%rd4+128], %r46;
	mov.u32 	%r115, %r46;
$L__BB1_24:
	ld.local.u32 	%r99, [%rd16+384];
	add.s32 	%r48, %r99, %r39;
	setp.ge.s32 	%p13, %r48, %r116;
	@%p13 bra 	$L__BB1_26;
	st.local.u32 	[%rd6+128], %r48;
	mov.u32 	%r116, %r48;
$L__BB1_26:
	ld.local.u32 	%r50, [%rd45];
	ld.local.u32 	%r100, [%rd47];
	add.s32 	%r51, %r40, %r100;
	setp.ge.s32 	%p14, %r51, %r117;
	@%p14 bra 	$L__BB1_28;
	st.local.u32 	[%rd4+8192], %r51;
	mov.u32 	%r117, %r51;
$L__BB1_28:
	ld.local.u32 	%r101, [%rd16+256];
	add.s32 	%r53, %r101, %r50;
	setp.ge.s32 	%p15, %r53, %r118;
	@%p15 bra 	$L__BB1_30;
	st.local.u32 	[%rd6+8192], %r53;
	mov.u32 	%r118, %r53;
$L__BB1_30:
	ld.local.u32 	%r102, [%rd47];
	add.s32 	%r55, %r45, %r102;
	setp.ge.s32 	%p16, %r55, %r119;
	@%p16 bra 	$L__BB1_32;
	st.local.u32 	[%rd4+8320], %r55;
	mov.u32 	%r119, %r55;
$L__BB1_32:
	ld.local.u32 	%r103, [%rd16+384];
	add.s32 	%r57, %r103, %r50;
	setp.ge.s32 	%p17, %r57, %r120;
	@%p17 bra 	$L__BB1_34;
	st.local.u32 	[%rd6+8320], %r57;
	mov.u32 	%r120, %r57;
$L__BB1_34:
	add.s32 	%r112, %r112, 2;
	add.s64 	%rd47, %rd47, 8;
	add.s64 	%rd46, %rd46, 512;
	add.s64 	%rd45, %rd45, 8;
	add.s64 	%rd44, %rd44, 512;
	setp.ne.s32 	%p18, %r112, 64;
	@%p18 bra 	$L__BB1_2;
	st.global.u32 	[%rd3], %r113;
	st.global.u32 	[%rd5], %r114;
	st.global.u32 	[%rd3+128], %r115;
	st.global.u32 	[%rd5+128], %r116;
	st.global.u32 	[%rd7], %r117;
	st.global.u32 	[%rd8], %r118;
	st.global.u32 	[%rd7+128], %r119;
	st.global.u32 	[%rd8+128], %r120;
$L__BB1_36:
	ret;

}
	// .globl	_Z6Phase3Piii
.visible .entry _Z6Phase3Piii(
	.param .u64 .ptr .align 1 _Z6Phase3Piii_param_0,
	.param .u32 _Z6Phase3Piii_param_1,
	.param .u32 _Z6Phase3Piii_param_2
)
{
	.local .align 16 .b8 	__local_depot2[32768];
	.reg .b64 	%SP;
	.reg .b64 	%SPL;
	.reg .pred 	%p<5>;
	.reg .b32 	%r<97>;
	.reg .b64 	%rd<34>;

	mov.u64 	%SPL, __local_depot2;
	ld.param.u64 	%rd9, [_Z6Phase3Piii_param_0];
	ld.param.u32 	%r17, [_Z6Phase3Piii_param_1];
	ld.param.u32 	%r18, [_Z6Phase3Piii_param_2];
	mov.u32 	%r1, %ctaid.x;
	mov.u32 	%r2, %ctaid.y;
	setp.eq.s32 	%p1, %r2, %r17;
	setp.eq.s32 	%p2, %r1, %r17;
	and.pred  	%p3, %p1, %p2;
	@%p3 bra 	$L__BB2_4;
	add.u64 	%rd11, %SPL, 0;
	add.u64 	%rd13, %SPL, 16384;
	cvta.to.global.u64 	%rd14, %rd9;
	mov.u32 	%r20, %tid.y;
	mov.u32 	%r21, %tid.x;
	mul.lo.s32 	%r22, %r2, %r18;
	shl.b32 	%r23, %r22, 6;
	shl.b32 	%r24, %r1, 6;
	add.s32 	%r25, %r24, %r21;
	add.s32 	%r26, %r25, %r23;
	shl.b32 	%r27, %r17, 6;
	add.s32 	%r28, %r27, %r21;
	add.s32 	%r29, %r28, %r23;
	mad.lo.s32 	%r30, %r27, %r18, %r25;
	mul.lo.s32 	%r31, %r20, %r18;
	add.s32 	%r32, %r26, %r31;
	add.s32 	%r33, %r29, %r31;
	mul.wide.u32 	%rd15, %r20, 256;
	add.s64 	%rd16, %rd11, %rd15;
	add.s32 	%r34, %r30, %r31;
	add.s64 	%rd17, %rd13, %rd15;
	mul.wide.s32 	%rd18, %r32, 4;
	add.s64 	%rd1, %rd14, %rd18;
	ld.global.u32 	%r95, [%rd1];
	mul.wide.s32 	%rd19, %r33, 4;
	add.s64 	%rd20, %rd14, %rd19;
	ld.global.u32 	%r35, [%rd20];
	mul.wide.u32 	%rd21, %r21, 4;
	add.s64 	%rd22, %rd16, %rd21;
	st.local.u32 	[%rd22], %r35;
	mul.wide.s32 	%rd23, %r34, 4;
	add.s64 	%rd24, %rd14, %rd23;
	ld.global.u32 	%r36, [%rd24];
	add.s64 	%rd25, %rd17, %rd21;
	st.local.u32 	[%rd25], %r36;
	ld.global.u32 	%r94, [%rd1+128];
	ld.global.u32 	%r37, [%rd20+128];
	st.local.u32 	[%rd22+128], %r37;
	ld.global.u32 	%r38, [%rd24+128];
	st.local.u32 	[%rd25+128], %r38;
	shl.b32 	%r39, %r18, 5;
	add.s32 	%r40, %r31, %r39;
	add.s32 	%r41, %r26, %r40;
	add.s32 	%r42, %r29, %r40;
	add.s32 	%r43, %r30, %r40;
	mul.wide.s32 	%rd26, %r41, 4;
	add.s64 	%rd2, %rd14, %rd26;
	ld.global.u32 	%r93, [%rd2];
	mul.wide.s32 	%rd27, %r42, 4;
	add.s64 	%rd28, %rd14, %rd27;
	ld.global.u32 	%r44, [%rd28];
	st.local.u32 	[%rd22+8192], %r44;
	mul.wide.s32 	%rd29, %r43, 4;
	add.s64 	%rd30, %rd14, %rd29;
	ld.global.u32 	%r45, [%rd30];
	st.local.u32 	[%rd25+8192], %r45;
	ld.global.u32 	%r92, [%rd2+128];
	ld.global.u32 	%r46, [%rd28+128];
	st.local.u32 	[%rd22+8320], %r46;
	ld.global.u32 	%r47, [%rd30+128];
	st.local.u32 	[%rd25+8320], %r47;
	bar.sync 	0;
	add.s64 	%rd31, %rd21, %rd13;
	add.s64 	%rd33, %rd31, 512;
	add.s64 	%rd32, %rd16, 8192;
	mov.b32 	%r96, 0;
$L__BB2_2:
	ld.local.v4.u32 	{%r48, %r49, %r50, %r51}, [%rd32+-8192];
	ld.local.u32 	%r52, [%rd33+-512];
	add.s32 	%r53, %r52, %r48;
	min.s32 	%r54, %r53, %r95;
	ld.local.u32 	%r55, [%rd33+-384];
	add.s32 	%r56, %r55, %r48;
	min.s32 	%r57, %r56, %r94;
	ld.local.v4.u32 	{%r58, %r59, %r60, %r61}, [%rd32];
	add.s32 	%r62, %r52, %r58;
	min.s32 	%r63, %r62, %r93;
	add.s32 	%r64, %r55, %r58;
	min.s32 	%r65, %r64, %r92;
	ld.local.u32 	%r66, [%rd33+-256];
	add.s32 	%r67, %r66, %r49;
	min.s32 	%r68, %r67, %r54;
	ld.local.u32 	%r69, [%rd33+-128];
	add.s32 	%r70, %r69, %r49;
	min.s32 	%r71, %r70, %r57;
	add.s32 	%r72, %r66, %r59;
	min.s32 	%r73, %r72, %r63;
	add.s32 	%r74, %r69, %r59;
	min.s32 	%r75, %r74, %r65;
	ld.local.u32 	%r76, [%rd33];
	add.s32 	%r77, %r76, %r50;
	min.s32 	%r78, %r77, %r68;
	ld.local.u32 	%r79, [%rd33+128];
	add.s32 	%r80, %r79, %r50;
	min.s32 	%r81, %r80, %r71;
	add.s32 	%r82, %r76, %r60;
	min.s32 	%r83, %r82, %r73;
	add.s32 	%r84, %r79, %r60;
	min.s32 	%r85, %r84, %r75;
	ld.local.u32 	%r86, [%rd33+256];
	add.s32 	%r87, %r86, %r51;
	min.s32 	%r95, %r87, %r78;
	ld.local.u32 	%r88, [%rd33+384];
	add.s32 	%r89, %r88, %r51;
	min.s32 	%r94, %r89, %r81;
	add.s32 	%r90, %r86, %r61;
	min.s32 	%r93, %r90, %r83;
	add.s32 	%r91, %r88, %r61;
	min.s32 	%r92, %r91, %r85;
	add.s32 	%r96, %r96, 4;
	add.s64 	%rd33, %rd33, 1024;
	add.s64 	%rd32, %rd32, 16;
	setp.ne.s32 	%p4, %r96, 64;
	@%p4 bra 	$L__BB2_2;
	st.global.u32 	[%rd1], %r95;
	st.global.u32 	[%rd1+128], %r94;
	st.global.u32 	[%rd2], %r93;
	st.global.u32 	[%rd2+128], %r92;
$L__BB2_4:
	ret;

}


// ===== COMPILED SASS (sm_100) =====

	.target	sm_100

	.elftype	@"ET_EXEC"


//--------------------- .note.nv.tkinfo           --------------------------
	.section	.note.nv.tkinfo,"",@"SHT_NOTE"
	.sectionflags	@"SHF_NOTE_NV_TKINFO"
	.tkinfo
        /*0018*/ 	.word	0x00000002
        /*0030*/ 	.string	""
        /*0030*/ 	.string	"ptxas"
        /*0030*/ 	.string	"Cuda compilation tools, release 13.0, V13.0.88"
        /*0030*/ 	.string	"Build cuda_13.0.r13.0/compiler.36424714_0"
        /*0030*/ 	.string	"-arch sm_100 -m 64 "



//--------------------- .note.nv.cuinfo           --------------------------
	.section	.note.nv.cuinfo,"",@"SHT_NOTE"
	.sectionflags	@"SHF_NOTE_NV_CUINFO"
        /*0018*/ 	.short	0x0002
        /*001a*/ 	.short	0x0064
        /*001c*/ 	.short	0x0082
	.zero		2


//--------------------- .nv.info                  --------------------------
	.section	.nv.info,"",@"SHT_CUDA_INFO"
	.align	4


	//----- nvinfo : EIATTR_REGCOUNT
	.align		4
        /*0000*/ 	.byte	0x04, 0x2f
        /*0002*/ 	.short	(.L_1 - .L_0)
	.align		4
.L_0:
        /*0004*/ 	.word	index@(_Z6Phase1Piii)
        /*0008*/ 	.word	0x00000014


	//----- nvinfo : EIATTR_FRAME_SIZE
	.align		4
.L_1:
        /*000c*/ 	.byte	0x04, 0x11
        /*000e*/ 	.short	(.L_3 - .L_2)
	.align		4
.L_2:
        /*0010*/ 	.word	index@(_Z6Phase1Piii)
        /*0014*/ 	.word	0x00004000


	//----- nvinfo : EIATTR_REGCOUNT
	.align		4
.L_3:
        /*0018*/ 	.byte	0x04, 0x2f
        /*001a*/ 	.short	(.L_5 - .L_4)
	.align		4
.L_4:
        /*001c*/ 	.word	index@(_Z6Phase2Piii)
        /*0020*/ 	.word	0x00000028


	//----- nvinfo : EIATTR_FRAME_SIZE
	.align		4
.L_5:
        /*0024*/ 	.byte	0x04, 0x11
        /*0026*/ 	.short	(.L_7 - .L_6)
	.align		4
.L_6:
        /*0028*/ 	.word	index@(_Z6Phase2Piii)
        /*002c*/ 	.word	0x0000c000


	//----- nvinfo : EIATTR_REGCOUNT
	.align		4
.L_7:
        /*0030*/ 	.byte	0x04, 0x2f
        /*0032*/ 	.short	(.L_9 - .L_8)
	.align		4
.L_8:
        /*0034*/ 	.word	index@(_Z6Phase3Piii)
        /*0038*/ 	.word	0x00000020


	//----- nvinfo : EIATTR_FRAME_SIZE
	.align		4
.L_9:
        /*003c*/ 	.byte	0x04, 0x11
        /*003e*/ 	.short	(.L_11 - .L_10)
	.align		4
.L_10:
        /*0040*/ 	.word	index@(_Z6Phase3Piii)
        /*0044*/ 	.word	0x00008000


	//----- nvinfo : EIATTR_MIN_STACK_SIZE
	.align		4
.L_11:
        /*0048*/ 	.byte	0x04, 0x12
        /*004a*/ 	.short	(.L_13 - .L_12)
	.align		4
.L_12:
        /*004c*/ 	.word	index@(_Z6Phase3Piii)
        /*0050*/ 	.word	0x00008000


	//----- nvinfo : EIATTR_MIN_STACK_SIZE
	.align		4
.L_13:
        /*0054*/ 	.byte	0x04, 0x12
        /*0056*/ 	.short	(.L_15 - .L_14)
	.align		4
.L_14:
        /*0058*/ 	.word	index@(_Z6Phase2Piii)
        /*005c*/ 	.word	0x0000c000


	//----- nvinfo : EIATTR_MIN_STACK_SIZE
	.align		4
.L_15:
        /*0060*/ 	.byte	0x04, 0x12
        /*0062*/ 	.short	(.L_17 - .L_16)
	.align		4
.L_16:
        /*0064*/ 	.word	index@(_Z6Phase1Piii)
        /*0068*/ 	.word	0x00004000
.L_17:


//--------------------- .nv.compat                --------------------------
	.section	.nv.compat,"",@"SHT_CUDA_COMPAT_INFO"
	.align	4
        /*0000*/ 	.byte	0x02, 0x09, 0x00, 0x00, 0x02, 0x02, 0x01, 0x00, 0x02, 0x05, 0x05, 0x00, 0x03, 0x07, 0x01, 0x01
        /*0010*/ 	.byte	0x02, 0x03, 0x00, 0x00, 0x02, 0x06, 0x01, 0x00, 0x04, 0x0b, 0x08, 0x00, 0x09, 0x00, 0x00, 0x00
        /*0020*/ 	.byte	0x00, 0x00, 0x00, 0x00


//--------------------- .nv.info._Z6Phase3Piii    --------------------------
	.section	.nv.info._Z6Phase3Piii,"",@"SHT_CUDA_INFO"
	.sectionflags	@""
	.align	4


	//----- nvinfo : EIATTR_CUDA_API_VERSION
	.align		4
        /*0000*/ 	.byte	0x04, 0x37
        /*0002*/ 	.short	(.L_19 - .L_18)
.L_18:
        /*0004*/ 	.word	0x00000082


	//----- nvinfo : EIATTR_KPARAM_INFO
	.align		4
.L_19:
        /*0008*/ 	.byte	0x04, 0x17
        /*000a*/ 	.short	(.L_21 - .L_20)
.L_20:
        /*000c*/ 	.word	0x00000000
        /*0010*/ 	.short	0x0002
        /*0012*/ 	.short	0x000c
        /*0014*/ 	.byte	0x00, 0xf0, 0x11, 0x00


	//----- nvinfo : EIATTR_KPARAM_INFO
	.align		4
.L_21:
        /*0018*/ 	.byte	0x04, 0x17
        /*001a*/ 	.short	(.L_23 - .L_22)
.L_22:
        /*001c*/ 	.word	0x00000000
        /*0020*/ 	.short	0x0001
        /*0022*/ 	.short	0x0008
        /*0024*/ 	.byte	0x00, 0xf0, 0x11, 0x00


	//----- nvinfo : EIATTR_KPARAM_INFO
	.align		4
.L_23:
        /*0028*/ 	.byte	0x04, 0x17
        /*002a*/ 	.short	(.L_25 - .L_24)
.L_24:
        /*002c*/ 	.word	0x00000000
        /*0030*/ 	.short	0x0000
        /*0032*/ 	.short	0x0000
        /*0034*/ 	.byte	0x00, 0xf5, 0x21, 0x00


	//----- nvinfo : EIATTR_SPARSE_MMA_MASK
	.align		4
.L_25:
        /*0038*/ 	.byte	0x03, 0x50
        /*003a*/ 	.short	0x0000


	//----- nvinfo : EIATTR_MAXREG_COUNT
	.align		4
        /*003c*/ 	.byte	0x03, 0x1b
        /*003e*/ 	.short	0x00ff


	//----- nvinfo : EIATTR_NUM_BARRIERS
	.align		4
        /*0040*/ 	.byte	0x02, 0x4c
        /*0042*/ 	.byte	0x01
	.zero		1


	//----- nvinfo : EIATTR_MERCURY_ISA_VERSION
	.align		4
        /*0044*/ 	.byte	0x03, 0x5f
        /*0046*/ 	.short	0x0101


	//----- nvinfo : EIATTR_VRC_CTA_INIT_COUNT
	.align		4
        /*0048*/ 	.byte	0x02, 0x4a
	.zero		1
	.zero		1


	//----- nvinfo : EIATTR_EXIT_INSTR_OFFSETS
	.align		4
        /*004c*/ 	.byte	0x04, 0x1c
        /*004e*/ 	.short	(.L_27 - .L_26)


	//   ....[0]....
.L_26:
        /*0050*/ 	.word	0x00000070


	//   ....[1]....
        /*0054*/ 	.word	0x00000e50


	//----- nvinfo : EIATTR_CBANK_PARAM_SIZE
	.align		4
.L_27:
        /*0058*/ 	.byte	0x03, 0x19
        /*005a*/ 	.short	0x0010


	//----- nvinfo : EIATTR_PARAM_CBANK
	.align		4
        /*005c*/ 	.byte	0x04, 0x0a
        /*005e*/ 	.short	(.L_29 - .L_28)
	.align		4
.L_28:
        /*0060*/ 	.word	index@(.nv.constant0._Z6Phase3Piii)
        /*0064*/ 	.short	0x0380
        /*0066*/ 	.short	0x0010


	//----- nvinfo : EIATTR_SW_WAR
	.align		4
.L_29:
        /*0068*/ 	.byte	0x04, 0x36
        /*006a*/ 	.short	(.L_31 - .L_30)
.L_30:
        /*006c*/ 	.word	0x00000008
.L_31:


//--------------------- .nv.info._Z6Phase2Piii    --------------------------
	.section	.nv.info._Z6Phase2Piii,"",@"SHT_CUDA_INFO"
	.sectionflags	@""
	.align	4


	//----- nvinfo : EIATTR_CUDA_API_VERSION
	.align		4
        /*0000*/ 	.byte	0x04, 0x37
        /*0002*/ 	.short	(.L_33 - .L_32)
.L_32:
        /*0004*/ 	.word	0x00000082


	//----- nvinfo : EIATTR_KPARAM_INFO
	.align		4
.L_33:
        /*0008*/ 	.byte	0x04, 0x17
        /*000a*/ 	.short	(.L_35 - .L_34)
.L_34:
        /*000c*/ 	.word	0x00000000
        /*0010*/ 	.short	0x0002
        /*0012*/ 	.short	0x000c
        /*0014*/ 	.byte	0x00, 0xf0, 0x11, 0x00


	//----- nvinfo : EIATTR_KPARAM_INFO
	.align		4
.L_35:
        /*0018*/ 	.byte	0x04, 0x17
        /*001a*/ 	.short	(.L_37 - .L_36)
.L_36:
        /*001c*/ 	.word	0x00000000
        /*0020*/ 	.short	0x0001
        /*0022*/ 	.short	0x0008
        /*0024*/ 	.byte	0x00, 0xf0, 0x11, 0x00


	//----- nvinfo : EIATTR_KPARAM_INFO
	.align		4
.L_37:
        /*0028*/ 	.byte	0x04, 0x17
        /*002a*/ 	.short	(.L_39 - .L_38)
.L_38:
        /*002c*/ 	.word	0x00000000
        /*0030*/ 	.short	0x0000
        /*0032*/ 	.short	0x0000
        /*0034*/ 	.byte	0x00, 0xf5, 0x21, 0x00


	//----- nvinfo : EIATTR_SPARSE_MMA_MASK
	.align		4
.L_39:
        /*0038*/ 	.byte	0x03, 0x50
        /*003a*/ 	.short	0x0000


	//----- nvinfo : EIATTR_MAXREG_COUNT
	.align		4
        /*003c*/ 	.byte	0x03, 0x1b
        /*003e*/ 	.short	0x00ff


	//----- nvinfo : EIATTR_NUM_BARRIERS
	.align		4
        /*0040*/ 	.byte	0x02, 0x4c
        /*0042*/ 	.byte	0x01
	.zero		1


	//----- nvinfo : EIATTR_MERCURY_ISA_VERSION
	.align		4
        /*0044*/ 	.byte	0x03, 0x5f
        /*0046*/ 	.short	0x0101


	//----- nvinfo : EIATTR_VRC_CTA_INIT_COUNT
	.align		4
        /*0048*/ 	.byte	0x02, 0x4a
	.zero		1
	.zero		1


	//----- nvinfo : EIATTR_EXIT_INSTR_OFFSETS
	.align		4
        /*004c*/ 	.byte	0x04, 0x1c
        /*004e*/ 	.short	(.L_41 - .L_40)


	//   ....[0]....
.L_40:
        /*0050*/ 	.word	0x00000070


	//   ....[1]....
        /*0054*/ 	.word	0x00000b50


	//----- nvinfo : EIATTR_CBANK_PARAM_SIZE
	.align		4
.L_41:
        /*0058*/ 	.byte	0x03, 0x19
        /*005a*/ 	.short	0x0010


	//----- nvinfo : EIATTR_PARAM_CBANK
	.align		4
        /*005c*/ 	.byte	0x04, 0x0a
        /*005e*/ 	.short	(.L_43 - .L_42)
	.align		4
.L_42:
        /*0060*/ 	.word	index@(.nv.constant0._Z6Phase2Piii)
        /*0064*/ 	.short	0x0380
        /*0066*/ 	.short	0x0010


	//----- nvinfo : EIATTR_SW_WAR
	.align		4
.L_43:
        /*0068*/ 	.byte	0x04, 0x36
        /*006a*/ 	.short	(.L_45 - .L_44)
.L_44:
        /*006c*/ 	.word	0x00000008
.L_45:


//--------------------- .nv.info._Z6Phase1Piii    --------------------------
	.section	.nv.info._Z6Phase1Piii,"",@"SHT_CUDA_INFO"
	.sectionflags	@""
	.align	4


	//----- nvinfo : EIATTR_CUDA_API_VERSION
	.align		4
        /*0000*/ 	.byte	0x04, 0x37
        /*0002*/ 	.short	(.L_47 - .L_46)
.L_46:
        /*0004*/ 	.word	0x00000082


	//----- nvinfo : EIATTR_KPARAM_INFO
	.align		4
.L_47:
        /*0008*/ 	.byte	0x04, 0x17
        /*000a*/ 	.short	(.L_49 - .L_48)
.L_48:
        /*000c*/ 	.word	0x00000000
        /*0010*/ 	.short	0x0002
        /*0012*/ 	.short	0x000c
        /*0014*/ 	.byte	0x00, 0xf0, 0x11, 0x00


	//----- nvinfo : EIATTR_KPARAM_INFO
	.align		4
.L_49:
        /*0018*/ 	.byte	0x04, 0x17
        /*001a*/ 	.short	(.L_51 - .L_50)
.L_50:
        /*001c*/ 	.word	0x00000000
        /*0020*/ 	.short	0x0001
        /*0022*/ 	.short	0x0008
        /*0024*/ 	.byte	0x00, 0xf0, 0x11, 0x00


	//----- nvinfo : EIATTR_KPARAM_INFO
	.align		4
.L_51:
        /*0028*/ 	.byte	0x04, 0x17
        /*002a*/ 	.short	(.L_53 - .L_52)
.L_52:
        /*002c*/ 	.word	0x00000000
        /*0030*/ 	.short	0x0000
        /*0032*/ 	.short	0x0000
        /*0034*/ 	.byte	0x00, 0xf5, 0x21, 0x00


	//----- nvinfo : EIATTR_SPARSE_MMA_MASK
	.align		4
.L_53:
        /*0038*/ 	.byte	0x03, 0x50
        /*003a*/ 	.short	0x0000


	//----- nvinfo : EIATTR_MAXREG_COUNT
	.align		4
        /*003c*/ 	.byte	0x03, 0x1b
        /*003e*/ 	.short	0x00ff


	//----- nvinfo : EIATTR_NUM_BARRIERS
	.align		4
        /*0040*/ 	.byte	0x02, 0x4c
        /*0042*/ 	.byte	0x01
	.zero		1


	//----- nvinfo : EIATTR_MERCURY_ISA_VERSION
	.align		4
        /*0044*/ 	.byte	0x03, 0x5f
        /*0046*/ 	.short	0x0101


	//----- nvinfo : EIATTR_VRC_CTA_INIT_COUNT
	.align		4
        /*0048*/ 	.byte	0x02, 0x4a
	.zero		1
	.zero		1


	//----- nvinfo : EIATTR_EXIT_INSTR_OFFSETS
	.align		4
        /*004c*/ 	.byte	0x04, 0x1c
        /*004e*/ 	.short	(.L_55 - .L_54)


	//   ....[0]....
.L_54:
        /*0050*/ 	.word	0x00000890


	//----- nvinfo : EIATTR_CBANK_PARAM_SIZE
	.align		4
.L_55:
        /*0054*/ 	.byte	0x03, 0x19
        /*0056*/ 	.short	0x0010


	//----- nvinfo : EIATTR_PARAM_CBANK
	.align		4
        /*0058*/ 	.byte	0x04, 0x0a
        /*005a*/ 	.short	(.L_57 - .L_56)
	.align		4
.L_56:
        /*005c*/ 	.word	index@(.nv.constant0._Z6Phase1Piii)
        /*0060*/ 	.short	0x0380
        /*0062*/ 	.short	0x0010


	//----- nvinfo : EIATTR_SW_WAR
	.align		4
.L_57:
        /*0064*/ 	.byte	0x04, 0x36
        /*0066*/ 	.short	(.L_59 - .L_58)
.L_58:
        /*0068*/ 	.word	0x00000008
.L_59:


//--------------------- .nv.callgraph             --------------------------
	.section	.nv.callgraph,"",@"SHT_CUDA_CALLGRAPH"
	.align	4
	.sectionentsize	8
	.align		4
        /*0000*/ 	.word	0x00000000
	.align		4
        /*0004*/ 	.word	0xffffffff
	.align		4
        /*0008*/ 	.word	0x00000000
	.align		4
        /*000c*/ 	.word	0xfffffffe
	.align		4
        /*0010*/ 	.word	0x00000000
	.align		4
        /*0014*/ 	.word	0xfffffffd
	.align		4
        /*0018*/ 	.word	0x00000000
	.align		4
        /*001c*/ 	.word	0xfffffffc


//--------------------- .text._Z6Phase3Piii       --------------------------
	.section	.text._Z6Phase3Piii,"ax",@progbits
	.align	128
        .global         _Z6Phase3Piii
        .type           _Z6Phase3Piii,@function
        .size           _Z6Phase3Piii,(.L_x_6 - _Z6Phase3Piii)
        .other          _Z6Phase3Piii,@"STO_CUDA_ENTRY STV_DEFAULT"
_Z6Phase3Piii:
.text._Z6Phase3Piii:
[----:B------:R-:W0:Y:S01]  /*0000*/  LDC R1, c[0x0][0x37c] ;  /* 0x0000df00ff017b82 */ /* 0x000e220000000800 */
[----:B------:R-:W1:Y:S07]  /*0010*/  S2R R0, SR_CTAID.X ;  /* 0x0000000000007919 */ /* 0x000e6e0000002500 */
[----:B------:R-:W2:Y:S01]  /*0020*/  S2UR UR4, SR_CTAID.Y ;  /* 0x00000000000479c3 */ /* 0x000ea20000002600 */
[----:B0-----:R-:W-:-:S07]  /*0030*/  VIADD R1, R1, 0xffff8000 ;  /* 0xffff800001017836 */ /* 0x001fce0000000000 */
[----:B------:R-:W2:Y:S02]  /*0040*/  LDC R3, c[0x0][0x388] ;  /* 0x0000e200ff037b82 */ /* 0x000ea40000000800 */
[----:B--2---:R-:W-:Y:S02]  /*0050*/  ISETP.EQ.AND P1, PT, R3, UR4, PT ;  /* 0x0000000403007c0c */ /* 0x004fe4000bf22270 */
[----:B-1----:R-:W-:-:S13]  /*0060*/  ISETP.NE.AND P0, PT, R0, R3, PT ;  /* 0x000000030000720c */ /* 0x002fda0003f05270 */
[----:B------:R-:W-:Y:S05]  /*0070*/  @!P0 EXIT P1 ;  /* 0x000000000000894d */ /* 0x000fea0000800000 */
[----:B------:R-:W0:Y:S01]  /*0080*/  S2R R13, SR_TID.X ;  /* 0x00000000000d7919 */ /* 0x000e220000002100 */
[----:B------:R-:W1:Y:S01]  /*0090*/  LDC R5, c[0x0][0x38c] ;  /* 0x0000e300ff057b82 */ /* 0x000e620000000800 */
[----:B------:R-:W-:Y:S01]  /*00a0*/  IMAD.SHL.U32 R2, R3, 0x40, RZ ;  /* 0x0000004003027824 */ /* 0x000fe200078e00ff */
[----:B------:R-:W2:Y:S01]  /*00b0*/  LDCU.64 UR6, c[0x0][0x358] ;  /* 0x00006b00ff0677ac */ /* 0x000ea20008000a00 */
[----:B------:R-:W3:Y:S05]  /*00c0*/  S2R R10, SR_TID.Y ;  /* 0x00000000000a7919 */ /* 0x000eea0000002200 */
[----:B------:R-:W4:Y:S01]  /*00d0*/  LDC.64 R20, c[0x0][0x380] ;  /* 0x0000e000ff147b82 */ /* 0x000f220000000a00 */
[----:B-1----:R-:W-:-:S02]  /*00e0*/  IMAD R15, R5, UR4, RZ ;  /* 0x00000004050f7c24 */ /* 0x002fc4000f8e02ff */
[--C-:B0-----:R-:W-:Y:S02]  /*00f0*/  IMAD.IADD R4, R2, 0x1, R13.reuse ;  /* 0x0000000102047824 */ /* 0x101fe400078e020d */
[----:B------:R-:W-:Y:S02]  /*0100*/  IMAD R0, R0, 0x40, R13 ;  /* 0x0000004000007824 */ /* 0x000fe400078e020d */
[-C--:B---3--:R-:W-:Y:S02]  /*0110*/  IMAD R11, R10, R5.reuse, RZ ;  /* 0x000000050a0b7224 */ /* 0x088fe400078e02ff */
[----:B------:R-:W-:Y:S02]  /*0120*/  IMAD R4, R15, 0x40, R4 ;  /* 0x000000400f047824 */ /* 0x000fe400078e0204 */
[----:B------:R-:W-:Y:S02]  /*0130*/  IMAD R2, R2, R5, R0 ;  /* 0x0000000502027224 */ /* 0x000fe400078e0200 */
[----:B------:R-:W-:-:S02]  /*0140*/  IMAD R14, R5, 0x20, R11 ;  /* 0x00000020050e7824 */ /* 0x000fc400078e020b */
[--C-:B------:R-:W-:Y:S02]  /*0150*/  IMAD.IADD R17, R4, 0x1, R11.reuse ;  /* 0x0000000104117824 */ /* 0x100fe400078e020b */
[----:B------:R-:W-:Y:S02]  /*0160*/  IMAD.IADD R3, R2, 0x1, R11 ;  /* 0x0000000102037824 */ /* 0x000fe400078e020b */
[--C-:B------:R-:W-:Y:S02]  /*0170*/  IMAD.IADD R5, R4, 0x1, R14.reuse ;  /* 0x0000000104057824 */ /* 0x100fe400078e020e */
[----:B------:R-:W-:Y:S02]  /*0180*/  IMAD.IADD R7, R2, 0x1, R14 ;  /* 0x0000000102077824 */ /* 0x000fe400078e020e */
[----:B----4-:R-:W-:-:S04]  /*0190*/  IMAD.WIDE R16, R17, 0x4, R20 ;  /* 0x0000000411107825 */ /* 0x010fc800078e0214 */
[--C-:B------:R-:W-:Y:S01]  /*01a0*/  IMAD.WIDE R2, R3, 0x4, R20.reuse ;  /* 0x0000000403027825 */ /* 0x100fe200078e0214 */
[----:B--2---:R-:W2:Y:S03]  /*01b0*/  LDG.E R8, desc[UR6][R16.64] ;  /* 0x0000000610087981 */ /* 0x004ea6000c1e1900 */
[--C-:B------:R-:W-:Y:S01]  /*01c0*/  IMAD.WIDE R4, R5, 0x4, R20.reuse ;  /* 0x0000000405047825 */ /* 0x100fe200078e0214 */
[----:B------:R-:W3:Y:S03]  /*01d0*/  LDG.E R9, desc[UR6][R2.64] ;  /* 0x0000000602097981 */ /* 0x000ee6000c1e1900 */
[----:B------:R-:W-:Y:S01]  /*01e0*/  IMAD.WIDE R6, R7, 0x4, R20 ;  /* 0x0000000407067825 */ /* 0x000fe200078e0214 */
[----:B------:R-:W4:Y:S04]  /*01f0*/  LDG.E R12, desc[UR6][R16.64+0x80] ;  /* 0x00008006100c7981 */ /* 0x000f28000c1e1900 */
[----:B------:R0:W5:Y:S04]  /*0200*/  LDG.E R24, desc[UR6][R2.64+0x80] ;  /* 0x0000800602187981 */ /* 0x000168000c1e1900 */
[----:B------:R-:W5:Y:S04]  /*0210*/  LDG.E R19, desc[UR6][R4.64] ;  /* 0x0000000604137981 */ /* 0x000f68000c1e1900 */
[----:B------:R-:W5:Y:S04]  /*0220*/  LDG.E R18, desc[UR6][R6.64] ;  /* 0x0000000606127981 */ /* 0x000f68000c1e1900 */
[----:B------:R-:W5:Y:S04]  /*0230*/  LDG.E R25, desc[UR6][R4.64+0x80] ;  /* 0x0000800604197981 */ /* 0x000f68000c1e1900 */
[----:B------:R-:W5:Y:S01]  /*0240*/  LDG.E R26, desc[UR6][R6.64+0x80] ;  /* 0x00008006061a7981 */ /* 0x000f62000c1e1900 */
[----:B------:R-:W-:-:S02]  /*0250*/  VIADD R23, R1, 0x4000 ;  /* 0x0000400001177836 */ /* 0x000fc40000000000 */
[----:B------:R-:W-:Y:S02]  /*0260*/  IMAD R15, R15, 0x40, R0 ;  /* 0x000000400f0f7824 */ /* 0x000fe400078e0200 */
[C---:B------:R-:W-:Y:S02]  /*0270*/  IMAD R0, R10.reuse, 0x100, R1 ;  /* 0x000001000a007824 */ /* 0x040fe400078e0201 */
[----:B------:R-:W-:Y:S02]  /*0280*/  IMAD R10, R10, 0x100, R23 ;  /* 0x000001000a0a7824 */ /* 0x000fe400078e0217 */
[C---:B0-----:R-:W-:Y:S02]  /*0290*/  IMAD R3, R13.reuse, 0x4, R0 ;  /* 0x000000040d037824 */ /* 0x041fe400078e0200 */
[----:B------:R-:W-:Y:S02]  /*02a0*/  IMAD R17, R13, 0x4, R10 ;  /* 0x000000040d117824 */ /* 0x000fe400078e020a */
[----:B------:R-:W-:-:S02]  /*02b0*/  IMAD.IADD R23, R15, 0x1, R11 ;  /* 0x000000010f177824 */ /* 0x000fc400078e020b */
[----:B------:R-:W-:Y:S02]  /*02c0*/  IMAD.IADD R15, R15, 0x1, R14 ;  /* 0x000000010f0f7824 */ /* 0x000fe400078e020e */
[----:B------:R-:W-:Y:S02]  /*02d0*/  IMAD R2, R13, 0x4, R1 ;  /* 0x000000040d027824 */ /* 0x000fe400078e0201 */
[----:B------:R-:W-:-:S04]  /*02e0*/  IMAD.WIDE R22, R23, 0x4, R20 ;  /* 0x0000000417167825 */ /* 0x000fc800078e0214 */
[----:B------:R-:W-:Y:S01]  /*02f0*/  IMAD.WIDE R20, R15, 0x4, R20 ;  /* 0x000000040f147825 */ /* 0x000fe200078e0214 */
[----:B------:R-:W5:Y:S04]  /*0300*/  LDG.E R27, desc[UR6][R22.64+0x80] ;  /* 0x00008006161b7981 */ /* 0x000f68000c1e1900 */
[----:B------:R-:W5:Y:S04]  /*0310*/  LDG.E R15, desc[UR6][R22.64] ;  /* 0x00000006160f7981 */ /* 0x000f68000c1e1900 */
[----:B------:R-:W5:Y:S04]  /*0320*/  LDG.E R29, desc[UR6][R20.64] ;  /* 0x00000006141d7981 */ /* 0x000f68000c1e1900 */
[----:B--2---:R-:W-:Y:S04]  /*0330*/  STL [R3], R8 ;  /* 0x0000000803007387 */ /* 0x004fe80000100800 */
[----:B---3--:R0:W-:Y:S04]  /*0340*/  STL [R17], R9 ;  /* 0x0000000911007387 */ /* 0x0081e80000100800 */
[----:B----4-:R-:W-:Y:S04]  /*0350*/  STL [R3+0x80], R12 ;  /* 0x0000800c03007387 */ /* 0x010fe80000100800 */
[----:B-----5:R1:W-:Y:S04]  /*0360*/  STL [R17+0x80], R24 ;  /* 0x0000801811007387 */ /* 0x0203e80000100800 */
[----:B------:R2:W-:Y:S04]  /*0370*/  STL [R3+0x2000], R19 ;  /* 0x0020001303007387 */ /* 0x0005e80000100800 */
[----:B------:R3:W-:Y:S04]  /*0380*/  STL [R17+0x2000], R18 ;  /* 0x0020001211007387 */ /* 0x0007e80000100800 */
[----:B------:R4:W-:Y:S04]  /*0390*/  STL [R3+0x2080], R25 ;  /* 0x0020801903007387 */ /* 0x0009e80000100800 */
[----:B------:R0:W-:Y:S04]  /*03a0*/  STL [R17+0x2080], R26 ;  /* 0x0020801a11007387 */ /* 0x0001e80000100800 */
[----:B------:R-:W5:Y:S04]  /*03b0*/  LDL R28, [R2+0x4000] ;  /* 0x00400000021c7983 */ /* 0x000f680000100800 */
[----:B------:R-:W5:Y:S04]  /*03c0*/  LDL.128 R4, [R0] ;  /* 0x0000000000047983 */ /* 0x000f680000100c00 */
[----:B0-----:R0:W5:Y:S04]  /*03d0*/  LDL.128 R8, [R0+0x2000] ;  /* 0x0020000000087983 */ /* 0x0011680000100c00 */
[----:B-1----:R-:W5:Y:S04]  /*03e0*/  LDL R24, [R2+0x4080] ;  /* 0x0040800002187983 */ /* 0x002f680000100800 */
[----:B--2---:R-:W2:Y:S04]  /*03f0*/  LDG.E R19, desc[UR6][R20.64+0x80] ;  /* 0x0000800614137981 */ /* 0x004ea8000c1e1900 */
[----:B---3--:R-:W3:Y:S04]  /*0400*/  LDL R18, [R2+0x4100] ;  /* 0x0041000002127983 */ /* 0x008ee80000100800 */
[----:B------:R-:W3:Y:S04]  /*0410*/  LDL R16, [R2+0x4180] ;  /* 0x0041800002107983 */ /* 0x000ee80000100800 */
[----:B------:R-:W3:Y:S04]  /*0420*/  LDL R13, [R2+0x4200] ;  /* 0x00420000020d7983 */ /* 0x000ee80000100800 */
[----:B----4-:R-:W4:Y:S04]  /*0430*/  LDL R3, [R2+0x4280] ;  /* 0x0042800002037983 */ /* 0x010f280000100800 */
[----:B------:R-:W4:Y:S04]  /*0440*/  LDL R14, [R2+0x4300] ;  /* 0x00430000020e7983 */ /* 0x000f280000100800 */
[----:B------:R1:W4:Y:S01]  /*0450*/  LDL R12, [R2+0x4380] ;  /* 0x00438000020c7983 */ /* 0x0003220000100800 */
[----:B0-----:R-:W-:Y:S01]  /*0460*/  VIADD R0, R0, 0x2010 ;  /* 0x0000201000007836 */ /* 0x001fe20000000000 */
[----:B------:R-:W-:Y:S01]  /*0470*/  UMOV UR4, 0x4 ;  /* 0x0000000400047882 */ /* 0x000fe20000000000 */
[----:B-1----:R-:W-:Y:S01]  /*0480*/  VIADD R2, R2, 0x4600 ;  /* 0x0000460002027836 */ /* 0x002fe20000000000 */
[----:B------:R-:W-:Y:S01]  /*0490*/  BAR.SYNC.DEFER_BLOCKING 0x0 ;  /* 0x0000000000007b1d */ /* 0x000fe20000010000 */
[----:B-----5:R-:W-:-:S02]  /*04a0*/  VIADDMNMX R15, R28, R4, R15, PT ;  /* 0x000000041c0f7246 */ /* 0x020fc4000380010f */
[----:B------:R-:W-:Y:S02]  /*04b0*/  VIADDMNMX R29, R28, R8, R29, PT ;  /* 0x000000081c1d7246 */ /* 0x000fe4000380011d */
[C---:B------:R-:W-:Y:S02]  /*04c0*/  VIADDMNMX R27, R24.reuse, R4, R27, PT ;  /* 0x00000004181b7246 */ /* 0x040fe4000380011b */
[----:B--2---:R-:W-:Y:S02]  /*04d0*/  VIADDMNMX R19, R24, R8, R19, PT ;  /* 0x0000000818137246 */ /* 0x004fe40003800113 */
[C---:B---3--:R-:W-:Y:S02]  /*04e0*/  VIADDMNMX R15, R18.reuse, R5, R15, PT ;  /* 0x00000005120f7246 */ /* 0x048fe4000380010f */
[----:B------:R-:W-:Y:S02]  /*04f0*/  VIADDMNMX R29, R18, R9, R29, PT ;  /* 0x00000009121d7246 */ /* 0x000fe4000380011d */
[----:B------:R-:W-:-:S02]  /*0500*/  VIADDMNMX R27, R16, R5, R27, PT ;  /* 0x00000005101b7246 */ /* 0x000fc4000380011b */
[----:B------:R-:W-:Y:S02]  /*0510*/  VIADDMNMX R19, R16, R9, R19, PT ;  /* 0x0000000910137246 */ /* 0x000fe40003800113 */
[C---:B------:R-:W-:Y:S02]  /*0520*/  VIADDMNMX R15, R13.reuse, R6, R15, PT ;  /* 0x000000060d0f7246 */ /* 0x040fe4000380010f */
[----:B------:R-:W-:Y:S02]  /*0530*/  VIADDMNMX R13, R13, R10, R29, PT ;  /* 0x0000000a0d0d7246 */ /* 0x000fe4000380011d */
[C---:B----4-:R-:W-:Y:S02]  /*0540*/  VIADDMNMX R27, R3.reuse, R6, R27, PT ;  /* 0x00000006031b7246 */ /* 0x050fe4000380011b */
[----:B------:R-:W-:Y:S02]  /*0550*/  VIADDMNMX R19, R3, R10, R19, PT ;  /* 0x0000000a03137246 */ /* 0x000fe40003800113 */
[----:B------:R-:W-:-:S02]  /*0560*/  VIADDMNMX R3, R14, R7, R15, PT ;  /* 0x000000070e037246 */ /* 0x000fc4000380010f */
[----:B------:R-:W-:Y:S02]  /*0570*/  VIADDMNMX R13, R14, R11, R13, PT ;  /* 0x0000000b0e0d7246 */ /* 0x000fe4000380010d */
[C---:B------:R-:W-:Y:S02]  /*0580*/  VIADDMNMX R15, R12.reuse, R7, R27, PT ;  /* 0x000000070c0f7246 */ /* 0x040fe4000380011b */
[----:B------:R-:W-:-:S07]  /*0590*/  VIADDMNMX R19, R12, R11, R19, PT ;  /* 0x0000000b0c137246 */ /* 0x000fce0003800113 */
.L_x_0:
[----:B------:R-:W2:Y:S04]  /*05a0*/  LDL R16, [R2+-0x200] ;  /* 0xfffe000002107983 */ /* 0x000ea80000100800 */
[----:B------:R-:W2:Y:S04]  /*05b0*/  LDL.128 R4, [R0+-0x2000] ;  /* 0xffe0000000047983 */ /* 0x000ea80000100c00 */
[----:B------:R-:W3:Y:S04]  /*05c0*/  LDL.128 R8, [R0] ;  /* 0x0000000000087983 */ /* 0x000ee80000100c00 */
[----:B------:R-:W4:Y:S04]  /*05d0*/  LDL R18, [R2+-0x180] ;  /* 0xfffe800002127983 */ /* 0x000f280000100800 */
[----:B------:R-:W5:Y:S04]  /*05e0*/  LDL R14, [R2+-0x100] ;  /* 0xffff0000020e7983 */ /* 0x000f680000100800 */
[----:B------:R-:W5:Y:S04]  /*05f0*/  LDL R12, [R2+-0x80] ;  /* 0xffff8000020c7983 */ /* 0x000f680000100800 */
[----:B------:R-:W5:Y:S04]  /*0600*/  LDL R25, [R2] ;  /* 0x0000000002197983 */ /* 0x000f680000100800 */
[----:B------:R-:W5:Y:S04]  /*0610*/  LDL R17, [R2+0x80] ;  /* 0x0000800002117983 */ /* 0x000f680000100800 */
[----:B------:R-:W5:Y:S04]  /*0620*/  LDL R26, [R2+0x100] ;  /* 0x00010000021a7983 */ /* 0x000f680000100800 */
[----:B------:R-:W5:Y:S04]  /*0630*/  LDL R24, [R2+0x180] ;  /* 0x0001800002187983 */ /* 0x000f680000100800 */
[----:B------:R-:W5:Y:S01]  /*0640*/  LDL R28, [R2+0x380] ;  /* 0x00038000021c7983 */ /* 0x000f620000100800 */
[----:B--2---:R-:W-:-:S02]  /*0650*/  VIADDMNMX R3, R16, R4, R3, PT ;  /* 0x0000000410037246 */ /* 0x004fc40003800103 */
[----:B---3--:R-:W-:Y:S02]  /*0660*/  VIADDMNMX R13, R16, R8, R13, PT ;  /* 0x00000008100d7246 */ /* 0x008fe4000380010d */
[C---:B----4-:R-:W-:Y:S02]  /*0670*/  VIADDMNMX R4, R18.reuse, R4, R15, PT ;  /* 0x0000000412047246 */ /* 0x050fe4000380010f */
[----:B------:R-:W-:Y:S02]  /*0680*/  VIADDMNMX R8, R18, R8, R19, PT ;  /* 0x0000000812087246 */ /* 0x000fe40003800113 */
[C---:B-----5:R-:W-:Y:S02]  /*0690*/  VIADDMNMX R3, R14.reuse, R5, R3, PT ;  /* 0x000000050e037246 */ /* 0x060fe40003800103 */
[----:B------:R-:W-:Y:S02]  /*06a0*/  VIADDMNMX R13, R14, R9, R13, PT ;  /* 0x000000090e0d7246 */ /* 0x000fe4000380010d */
[----:B------:R-:W-:-:S02]  /*06b0*/  VIADDMNMX R5, R12, R5, R4, PT ;  /* 0x000000050c057246 */ /* 0x000fc40003800104 */
[----:B------:R-:W-:Y:S02]  /*06c0*/  VIADDMNMX R9, R12, R9, R8, PT ;  /* 0x000000090c097246 */ /* 0x000fe40003800108 */
[C---:B------:R-:W-:Y:S02]  /*06d0*/  VIADDMNMX R4, R25.reuse, R6, R3, PT ;  /* 0x0000000619047246 */ /* 0x040fe40003800103 */
[----:B------:R-:W-:Y:S01]  /*06e0*/  VIADDMNMX R8, R25, R10, R13, PT ;  /* 0x0000000a19087246 */ /* 0x000fe2000380010d */
[----:B------:R-:W2:Y:S01]  /*06f0*/  LDL R3, [R2+0x200] ;  /* 0x0002000002037983 */ /* 0x000ea20000100800 */
[C---:B------:R-:W-:Y:S02]  /*0700*/  VIADDMNMX R6, R17.reuse, R6, R5, PT ;  /* 0x0000000611067246 */ /* 0x040fe40003800105 */
[----:B------:R-:W-:Y:S01]  /*0710*/  VIADDMNMX R10, R17, R10, R9, PT ;  /* 0x0000000a110a7246 */ /* 0x000fe20003800109 */
[----:B------:R-:W3:Y:S04]  /*0720*/  LDL R5, [R2+0x280] ;  /* 0x0002800002057983 */ /* 0x000ee80000100800 */
[----:B------:R-:W2:Y:S04]  /*0730*/  LDL.128 R12, [R0+-0x1ff0] ;  /* 0xffe01000000c7983 */ /* 0x000ea80000100c00 */
[----:B------:R-:W4:Y:S04]  /*0740*/  LDL.128 R16, [R0+0x10] ;  /* 0x0000100000107983 */ /* 0x000f280000100c00 */
[----:B------:R-:W5:Y:S01]  /*0750*/  LDL R9, [R2+0x300] ;  /* 0x0003000002097983 */ /* 0x000f620000100800 */
[----:B------:R-:W-:-:S02]  /*0760*/  VIADDMNMX R4, R26, R7, R4, PT ;  /* 0x000000071a047246 */ /* 0x000fc40003800104 */
[----:B------:R-:W-:Y:S01]  /*0770*/  VIADDMNMX R6, R24, R7, R6, PT ;  /* 0x0000000718067246 */ /* 0x000fe20003800106 */
[----:B------:R-:W5:Y:S04]  /*0780*/  LDL R25, [R2+0x400] ;  /* 0x0004000002197983 */ /* 0x000f680000100800 */
[----:B------:R-:W5:Y:S01]  /*0790*/  LDL R7, [R2+0x480] ;  /* 0x0004800002077983 */ /* 0x000f620000100800 */
[-C--:B------:R-:W-:Y:S02]  /*07a0*/  VIADDMNMX R8, R26, R11.reuse, R8, PT ;  /* 0x0000000b1a087246 */ /* 0x080fe40003800108 */
[----:B------:R-:W-:Y:S01]  /*07b0*/  VIADDMNMX R10, R24, R11, R10, PT ;  /* 0x0000000b180a7246 */ /* 0x000fe2000380010a */
[----:B------:R-:W5:Y:S04]  /*07c0*/  LDL R26, [R2+0x580] ;  /* 0x00058000021a7983 */ /* 0x000f680000100800 */
[----:B------:R-:W5:Y:S01]  /*07d0*/  LDL R24, [R2+0x500] ;  /* 0x0005000002187983 */ /* 0x000f620000100800 */
[----:B--2---:R-:W-:-:S02]  /*07e0*/  VIADDMNMX R4, R3, R12, R4, PT ;  /* 0x0000000c03047246 */ /* 0x004fc40003800104 */
[----:B---3--:R-:W-:Y:S02]  /*07f0*/  VIADDMNMX R6, R5, R12, R6, PT ;  /* 0x0000000c05067246 */ /* 0x008fe40003800106 */
[-C--:B----4-:R-:W-:Y:S02]  /*0800*/  VIADDMNMX R8, R3, R16.reuse, R8, PT ;  /* 0x0000001003087246 */ /* 0x090fe40003800108 */
[----:B------:R-:W-:Y:S01]  /*0810*/  VIADDMNMX R10, R5, R16, R10, PT ;  /* 0x00000010050a7246 */ /* 0x000fe2000380010a */
[----:B------:R-:W2:Y:S01]  /*0820*/  LDL R3, [R2+0x600] ;  /* 0x0006000002037983 */ /* 0x000ea20000100800 */
[C---:B-----5:R-:W-:Y:S02]  /*0830*/  VIADDMNMX R4, R9.reuse, R13, R4, PT ;  /* 0x0000000d09047246 */ /* 0x060fe40003800104 */
[----:B------:R-:W-:Y:S02]  /*0840*/  VIADDMNMX R8, R9, R17, R8, PT ;  /* 0x0000001109087246 */ /* 0x000fe40003800108 */
[----:B------:R-:W-:-:S02]  /*0850*/  VIADDMNMX R6, R28, R13, R6, PT ;  /* 0x0000000d1c067246 */ /* 0x000fc40003800106 */
[----:B------:R-:W-:Y:S01]  /*0860*/  VIADDMNMX R10, R28, R17, R10, PT ;  /* 0x000000111c0a7246 */ /* 0x000fe2000380010a */
[----:B------:R-:W3:Y:S01]  /*0870*/  LDL R13, [R2+0x680] ;  /* 0x00068000020d7983 */ /* 0x000ee20000100800 */
[C---:B------:R-:W-:Y:S02]  /*0880*/  VIADDMNMX R12, R25.reuse, R14, R4, PT ;  /* 0x0000000e190c7246 */ /* 0x040fe40003800104 */
[----:B------:R-:W-:Y:S01]  /*0890*/  VIADDMNMX R16, R25, R18, R8, PT ;  /* 0x0000001219107246 */ /* 0x000fe20003800108 */
[----:B------:R-:W4:Y:S01]  /*08a0*/  LDL R17, [R2+0x700] ;  /* 0x0007000002117983 */ /* 0x000f220000100800 */
[C---:B------:R-:W-:Y:S02]  /*08b0*/  VIADDMNMX R14, R7.reuse, R14, R6, PT ;  /* 0x0000000e070e7246 */ /* 0x040fe40003800106 */
[----:B------:R-:W-:Y:S01]  /*08c0*/  VIADDMNMX R18, R7, R18, R10, PT ;  /* 0x0000001207127246 */ /* 0x000fe2000380010a */
[----:B------:R-:W5:Y:S04]  /*08d0*/  LDL R28, [R2+0x780] ;  /* 0x00078000021c7983 */ /* 0x000f680000100800 */
[----:B------:R-:W2:Y:S04]  /*08e0*/  LDL.128 R4, [R0+-0x1fe0] ;  /* 0xffe0200000047983 */ /* 0x000ea80000100c00 */
[----:B------:R-:W4:Y:S01]  /*08f0*/  LDL.128 R8, [R0+0x20] ;  /* 0x0000200000087983 */ /* 0x000f220000100c00 */
        /* <DEDUP_REMOVED lines=13> */
[C---:B------:R-:W-:Y:S02]  /*09d0*/  VIADDMNMX R4, R17.reuse, R5, R12, PT ;  /* 0x0000000511047246 */ /* 0x040fe4000380010c */
[----:B------:R-:W-:Y:S02]  /*09e0*/  VIADDMNMX R8, R17, R9, R16, PT ;  /* 0x0000000911087246 */ /* 0x000fe40003800110 */
[----:B-----5:R-:W-:-:S02]  /*09f0*/  VIADDMNMX R14, R28, R5, R14, PT ;  /* 0x000000051c0e7246 */ /* 0x020fc4000380010e */
        /* <DEDUP_REMOVED lines=24> */
[-C--:B------:R-:W-:Y:S02]  /*0b80*/  VIADDMNMX R8, R9, R17.reuse, R8, PT ;  /* 0x0000001109087246 */ /* 0x080fe40003800108 */
[----:B-----5:R-:W-:-:S02]  /*0b90*/  VIADDMNMX R10, R28, R17, R10, PT ;  /* 0x000000111c0a7246 */ /* 0x020fc4000380010a */
[----:B------:R-:W-:Y:S02]  /*0ba0*/  VIADDMNMX R6, R28, R13, R6, PT ;  /* 0x0000000d1c067246 */ /* 0x000fe40003800106 */
[C---:B------:R-:W-:Y:S01]  /*0bb0*/  VIADDMNMX R12, R25.reuse, R14, R4, PT ;  /* 0x0000000e190c7246 */ /* 0x040fe20003800104 */
[----:B------:R-:W3:Y:S01]  /*0bc0*/  LDL R13, [R2+0xe80] ;  /* 0x000e8000020d7983 */ /* 0x000ee20000100800 */
[-C--:B------:R-:W-:Y:S02]  /*0bd0*/  VIADDMNMX R25, R25, R18.reuse, R8, PT ;  /* 0x0000001219197246 */ /* 0x080fe40003800108 */
[C---:B------:R-:W-:Y:S02]  /*0be0*/  VIADDMNMX R17, R7.reuse, R18, R10, PT ;  /* 0x0000001207117246 */ /* 0x040fe4000380010a */
[----:B------:R-:W-:Y:S01]  /*0bf0*/  VIADDMNMX R16, R7, R14, R6, PT ;  /* 0x0000000e07107246 */ /* 0x000fe20003800106 */
[----:B------:R-:W2:Y:S04]  /*0c00*/  LDL.128 R8, [R0+0x40] ;  /* 0x0000400000087983 */ /* 0x000ea80000100c00 */
[----:B------:R0:W4:Y:S01]  /*0c10*/  LDL.128 R4, [R0+-0x1fc0] ;  /* 0xffe0400000047983 */ /* 0x0001220000100c00 */
[----:B------:R-:W-:-:S03]  /*0c20*/  VIADDMNMX R12, R24, R15, R12, PT ;  /* 0x0000000f180c7246 */ /* 0x000fc6000380010c */
[----:B------:R-:W5:Y:S01]  /*0c30*/  LDL R14, [R2+0xf00] ;  /* 0x000f0000020e7983 */ /* 0x000f620000100800 */
[----:B------:R-:W-:-:S03]  /*0c40*/  VIADDMNMX R24, R24, R19, R25, PT ;  /* 0x0000001318187246 */ /* 0x000fc60003800119 */
[----:B------:R-:W5:Y:S01]  /*0c50*/  LDL R18, [R2+0xf80] ;  /* 0x000f800002127983 */ /* 0x000f620000100800 */
[C---:B------:R-:W-:Y:S02]  /*0c60*/  VIADDMNMX R25, R26.reuse, R15, R16, PT ;  /* 0x0000000f1a197246 */ /* 0x040fe40003800110 */
[----:B------:R-:W-:Y:S01]  /*0c70*/  VIADDMNMX R19, R26, R19, R17, PT ;  /* 0x000000131a137246 */ /* 0x000fe20003800111 */
[----:B------:R-:W5:Y:S04]  /*0c80*/  LDL R15, [R2+0x1080] ;  /* 0x00108000020f7983 */ /* 0x000f680000100800 */
[----:B------:R-:W5:Y:S04]  /*0c90*/  LDL R17, [R2+0x1000] ;  /* 0x0010000002117983 */ /* 0x000f680000100800 */
[----:B------:R-:W5:Y:S04]  /*0ca0*/  LDL R26, [R2+0x1100] ;  /* 0x00110000021a7983 */ /* 0x000f680000100800 */
[----:B------:R1:W5:Y:S01]  /*0cb0*/  LDL R16, [R2+0x1180] ;  /* 0x0011800002107983 */ /* 0x0003620000100800 */
[----:B------:R-:W-:-:S04]  /*0cc0*/  UIADD3 UR4, UPT, UPT, UR4, 0x14, URZ ;  /* 0x0000001404047890 */ /* 0x000fc8000fffe0ff */
[----:B------:R-:W-:Y:S01]  /*0cd0*/  UISETP.NE.AND UP0, UPT, UR4, 0x40, UPT ;  /* 0x000000400400788c */ /* 0x000fe2000bf05270 */
[----:B0-----:R-:W-:Y:S02]  /*0ce0*/  VIADD R0, R0, 0x50 ;  /* 0x0000005000007836 */ /* 0x001fe40000000000 */
[----:B-1----:R-:W-:Y:S01]  /*0cf0*/  VIADD R2, R2, 0x1400 ;  /* 0x0000140002027836 */ /* 0x002fe20000000000 */
[-C--:B--2---:R-:W-:Y:S02]  /*0d00*/  VIADDMNMX R24, R3, R8.reuse, R24, PT ;  /* 0x0000000803187246 */ /* 0x084fe40003800118 */
[----:B---3--:R-:W-:Y:S02]  /*0d10*/  VIADDMNMX R8, R13, R8, R19, PT ;  /* 0x000000080d087246 */ /* 0x008fe40003800113 */
[-C--:B----4-:R-:W-:Y:S02]  /*0d20*/  VIADDMNMX R12, R3, R4.reuse, R12, PT ;  /* 0x00000004030c7246 */ /* 0x090fe4000380010c */
[----:B------:R-:W-:-:S02]  /*0d30*/  VIADDMNMX R25, R13, R4, R25, PT ;  /* 0x000000040d197246 */ /* 0x000fc40003800119 */
[C---:B-----5:R-:W-:Y:S02]  /*0d40*/  VIADDMNMX R12, R14.reuse, R5, R12, PT ;  /* 0x000000050e0c7246 */ /* 0x060fe4000380010c */
[----:B------:R-:W-:Y:S02]  /*0d50*/  VIADDMNMX R24, R14, R9, R24, PT ;  /* 0x000000090e187246 */ /* 0x000fe40003800118 */
[C---:B------:R-:W-:Y:S02]  /*0d60*/  VIADDMNMX R25, R18.reuse, R5, R25, PT ;  /* 0x0000000512197246 */ /* 0x040fe40003800119 */
[----:B------:R-:W-:Y:S02]  /*0d70*/  VIADDMNMX R8, R18, R9, R8, PT ;  /* 0x0000000912087246 */ /* 0x000fe40003800108 */
[C---:B------:R-:W-:Y:S02]  /*0d80*/  VIADDMNMX R25, R15.reuse, R6, R25, PT ;  /* 0x000000060f197246 */ /* 0x040fe40003800119 */
[----:B------:R-:W-:-:S02]  /*0d90*/  VIADDMNMX R8, R15, R10, R8, PT ;  /* 0x0000000a0f087246 */ /* 0x000fc40003800108 */
[C---:B------:R-:W-:Y:S02]  /*0da0*/  VIADDMNMX R12, R17.reuse, R6, R12, PT ;  /* 0x00000006110c7246 */ /* 0x040fe4000380010c */
[----:B------:R-:W-:Y:S02]  /*0db0*/  VIADDMNMX R24, R17, R10, R24, PT ;  /* 0x0000000a11187246 */ /* 0x000fe40003800118 */
[C---:B------:R-:W-:Y:S02]  /*0dc0*/  VIADDMNMX R3, R26.reuse, R7, R12, PT ;  /* 0x000000071a037246 */ /* 0x040fe4000380010c */
[----:B------:R-:W-:Y:S02]  /*0dd0*/  VIADDMNMX R13, R26, R11, R24, PT ;  /* 0x0000000b1a0d7246 */ /* 0x000fe40003800118 */
[C---:B------:R-:W-:Y:S02]  /*0de0*/  VIADDMNMX R15, R16.reuse, R7, R25, PT ;  /* 0x00000007100f7246 */ /* 0x040fe40003800119 */
[----:B------:R-:W-:Y:S01]  /*0df0*/  VIADDMNMX R19, R16, R11, R8, PT ;  /* 0x0000000b10137246 */ /* 0x000fe20003800108 */
[----:B------:R-:W-:Y:S06]  /*0e00*/  BRA.U UP0, `(.L_x_0) ;  /* 0xfffffff500e47547 */ /* 0x000fec000b83ffff */
[----:B------:R-:W-:Y:S04]  /*0e10*/  STG.E desc[UR6][R22.64], R3 ;  /* 0x0000000316007986 */ /* 0x000fe8000c101906 */
[----:B------:R-:W-:Y:S04]  /*0e20*/  STG.E desc[UR6][R22.64+0x80], R15 ;  /* 0x0000800f16007986 */ /* 0x000fe8000c101906 */
[----:B------:R-:W-:Y:S04]  /*0e30*/  STG.E desc[UR6][R20.64], R13 ;  /* 0x0000000d14007986 */ /* 0x000fe8000c101906 */
[----:B------:R-:W-:Y:S01]  /*0e40*/  STG.E desc[UR6][R20.64+0x80], R19 ;  /* 0x0000801314007986 */ /* 0x000fe2000c101906 */
[----:B------:R-:W-:Y:S05]  /*0e50*/  EXIT ;  /* 0x000000000000794d */ /* 0x000fea0003800000 */
.L_x_1:
[----:B------:R-:W-:-:S00]  /*0e60*/  BRA `(.L_x_1) ;  /* 0xfffffffc00fc7947 */ /* 0x000fc0000383ffff */
[----:B------:R-:W-:-:S00]  /*0e70*/  NOP ;  /* 0x0000000000007918 */ /* 0x000fc00000000000 */
        /* <DEDUP_REMOVED lines=8> */
.L_x_6:


//--------------------- .text._Z6Phase2Piii       --------------------------
	.section	.text._Z6Phase2Piii,"ax",@progbits
	.align	128
        .global         _Z6Phase2Piii
        .type           _Z6Phase2Piii,@function
        .size           _Z6Phase2Piii,(.L_x_7 - _Z6Phase2Piii)
        .other          _Z6Phase2Piii,@"STO_CUDA_ENTRY STV_DEFAULT"
_Z6Phase2Piii:
.text._Z6Phase2Piii:
[----:B------:R-:W0:Y:S08]  /*0000*/  LDC R1, c[0x0][0x37c] ;  /* 0x0000df00ff017b82 */ /* 0x000e300000000800 */
[----:B------:R-:W1:Y:S01]  /*0010*/  S2UR UR4, SR_CTAID.X ;  /* 0x00000000000479c3 */ /* 0x000e620000002500 */
[----:B0-----:R-:W-:-:S05]  /*0020*/  VIADD R1, R1, 0xffff4000 ;  /* 0xffff400001017836 */ /* 0x001fca0000000000 */
[C---:B------:R-:W-:Y:S02]  /*0030*/  R2UR UR6, R1.reuse ;  /* 0x00000000010672ca */ /* 0x040fe400000e0000 */
[----:B------:R-:W1:Y:S01]  /*0040*/  LDC R3, c[0x0][0x388] ;  /* 0x0000e200ff037b82 */ /* 0x000e620000000800 */
[----:B------:R-:W-:Y:S02]  /*0050*/  R2UR UR5, R1 ;  /* 0x00000000010572ca */ /* 0x000fe400000e0000 */
[----:B-1----:R-:W-:-:S13]  /*0060*/  ISETP.NE.AND P0, PT, R3, UR4, PT ;  /* 0x0000000403007c0c */ /* 0x002fda000bf05270 */
[----:B------:R-:W-:Y:S05]  /*0070*/  @!P0 EXIT ;  /* 0x000000000000894d */ /* 0x000fea0003800000 */
[----:B------:R-:W0:Y:S01]  /*0080*/  S2R R0, SR_TID.X ;  /* 0x0000000000007919 */ /* 0x000e220000002100 */
[----:B------:R-:W1:Y:S01]  /*0090*/  LDC R9, c[0x0][0x38c] ;  /* 0x0000e300ff097b82 */ /* 0x000e620000000800 */
[----:B------:R-:W-:Y:S01]  /*00a0*/  IMAD.SHL.U32 R3, R3, 0x40, RZ ;  /* 0x0000004003037824 */ /* 0x000fe200078e00ff */
[----:B------:R-:W-:Y:S01]  /*00b0*/  USHF.L.U32 UR4, UR4, 0x6, URZ ;  /* 0x0000000604047899 */ /* 0x000fe200080006ff */
[----:B------:R-:W1:Y:S01]  /*00c0*/  S2R R16, SR_TID.Y ;  /* 0x0000000000107919 */ /* 0x000e620000002200 */
[----:B------:R-:W2:Y:S04]  /*00d0*/  LDCU.64 UR8, c[0x0][0x358] ;  /* 0x00006b00ff0877ac */ /* 0x000ea80008000a00 */
[----:B------:R-:W3:Y:S01]  /*00e0*/  LDC.64 R12, c[0x0][0x380] ;  /* 0x0000e000ff0c7b82 */ /* 0x000ee20000000a00 */
[----:B0-----:R-:W-:Y:S01]  /*00f0*/  IADD3 R2, PT, PT, R3, R0, RZ ;  /* 0x0000000003027210 */ /* 0x001fe20007ffe0ff */
[----:B------:R-:W-:-:S02]  /*0100*/  VIADD R6, R0, UR4 ;  /* 0x0000000400067c36 */ /* 0x000fc40008000000 */
[-C--:B-1----:R-:W-:Y:S02]  /*0110*/  IMAD R5, R16, R9.reuse, RZ ;  /* 0x0000000910057224 */ /* 0x082fe400078e02ff */
[----:B------:R-:W-:Y:S02]  /*0120*/  IMAD R4, R9, UR4, R2 ;  /* 0x0000000409047c24 */ /* 0x000fe4000f8e0202 */
[CC--:B------:R-:W-:Y:S02]  /*0130*/  IMAD R6, R3.reuse, R9.reuse, R6 ;  /* 0x0000000903067224 */ /* 0x0c0fe400078e0206 */
[----:B------:R-:W-:Y:S01]  /*0140*/  IMAD R2, R3, R9, R2 ;  /* 0x0000000903027224 */ /* 0x000fe200078e0202 */
[----:B------:R-:W-:Y:S01]  /*0150*/  IADD3 R3, PT, PT, R4, R5, RZ ;  /* 0x0000000504037210 */ /* 0x000fe20007ffe0ff */
[--C-:B------:R-:W-:Y:S02]  /*0160*/  IMAD R9, R9, 0x20, R5.reuse ;  /* 0x0000002009097824 */ /* 0x100fe400078e0205 */
[----:B------:R-:W-:-:S02]  /*0170*/  IMAD.IADD R7, R6, 0x1, R5 ;  /* 0x0000000106077824 */ /* 0x000fc400078e0205 */
[----:B------:R-:W-:Y:S01]  /*0180*/  IMAD.IADD R29, R2, 0x1, R5 ;  /* 0x00000001021d7824 */ /* 0x000fe200078e0205 */
[----:B------:R-:W-:Y:S01]  /*0190*/  IADD3 R11, PT, PT, R4, R9, RZ ;  /* 0x00000009040b7210 */ /* 0x000fe20007ffe0ff */
[----:B------:R-:W-:Y:S02]  /*01a0*/  IMAD.IADD R27, R2, 0x1, R9 ;  /* 0x00000001021b7824 */ /* 0x000fe400078e0209 */
[----:B---3--:R-:W-:-:S04]  /*01b0*/  IMAD.WIDE R2, R3, 0x4, R12 ;  /* 0x0000000403027825 */ /* 0x008fc800078e020c */
[----:B------:R-:W-:Y:S02]  /*01c0*/  IMAD.IADD R15, R6, 0x1, R9 ;  /* 0x00000001060f7824 */ /* 0x000fe400078e0209 */
[----:B------:R-:W-:-:S04]  /*01d0*/  IMAD.WIDE R4, R7, 0x4, R12 ;  /* 0x0000000407047825 */ /* 0x000fc800078e020c */
[--C-:B------:R-:W-:Y:S01]  /*01e0*/  IMAD.WIDE R28, R29, 0x4, R12.reuse ;  /* 0x000000041d1c7825 */ /* 0x100fe200078e020c */
[----:B--2---:R-:W2:Y:S03]  /*01f0*/  LDG.E R17, desc[UR8][R4.64+0x80] ;  /* 0x0000800804117981 */ /* 0x004ea6000c1e1900 */
[--C-:B------:R-:W-:Y:S01]  /*0200*/  IMAD.WIDE R6, R11, 0x4, R12.reuse ;  /* 0x000000040b067825 */ /* 0x100fe200078e020c */
[----:B------:R-:W3:Y:S03]  /*0210*/  LDG.E R18, desc[UR8][R28.64] ;  /* 0x000000081c127981 */ /* 0x000ee6000c1e1900 */
[--C-:B------:R-:W-:Y:S01]  /*0220*/  IMAD.WIDE R8, R15, 0x4, R12.reuse ;  /* 0x000000040f087825 */ /* 0x100fe200078e020c */
[----:B------:R-:W4:Y:S03]  /*0230*/  LDG.E R11, desc[UR8][R2.64] ;  /* 0x00000008020b7981 */ /* 0x000f26000c1e1900 */
[----:B------:R-:W-:Y:S01]  /*0240*/  IMAD.WIDE R26, R27, 0x4, R12 ;  /* 0x000000041b1a7825 */ /* 0x000fe200078e020c */
[----:B------:R-:W5:Y:S04]  /*0250*/  LDG.E R15, desc[UR8][R2.64+0x80] ;  /* 0x00008008020f7981 */ /* 0x000f68000c1e1900 */
[----:B------:R-:W2:Y:S04]  /*0260*/  LDG.E R13, desc[UR8][R4.64] ;  /* 0x00000008040d7981 */ /* 0x000ea8000c1e1900 */
[----:B------:R0:W5:Y:S04]  /*0270*/  LDG.E R20, desc[UR8][R28.64+0x80] ;  /* 0x000080081c147981 */ /* 0x000168000c1e1900 */
[----:B------:R-:W5:Y:S04]  /*0280*/  LDG.E R19, desc[UR8][R6.64] ;  /* 0x0000000806137981 */ /* 0x000f68000c1e1900 */
[----:B------:R-:W5:Y:S04]  /*0290*/  LDG.E R21, desc[UR8][R8.64] ;  /* 0x0000000808157981 */ /* 0x000f68000c1e1900 */
[----:B------:R-:W5:Y:S04]  /*02a0*/  LDG.E R22, desc[UR8][R26.64] ;  /* 0x000000081a167981 */ /* 0x000f68000c1e1900 */
[----:B------:R-:W5:Y:S04]  /*02b0*/  LDG.E R23, desc[UR8][R6.64+0x80] ;  /* 0x0000800806177981 */ /* 0x000f68000c1e1900 */
[----:B------:R-:W5:Y:S04]  /*02c0*/  LDG.E R25, desc[UR8][R8.64+0x80] ;  /* 0x0000800808197981 */ /* 0x000f68000c1e1900 */
[----:B------:R1:W5:Y:S01]  /*02d0*/  LDG.E R24, desc[UR8][R26.64+0x80] ;  /* 0x000080081a187981 */ /* 0x000362000c1e1900 */
[----:B------:R-:W-:Y:S01]  /*02e0*/  IADD3 R35, PT, PT, R1, 0x4000, RZ ;  /* 0x0000400001237810 */ /* 0x000fe20007ffe0ff */
[----:B------:R-:W-:Y:S01]  /*02f0*/  UIADD3 UR5, UPT, UPT, UR5, 0x8000, URZ ;  /* 0x0000800005057890 */ /* 0x000fe2000fffe0ff */
[----:B------:R-:W-:-:S02]  /*0300*/  IMAD.MOV.U32 R31, RZ, RZ, 0x100 ;  /* 0x00000100ff1f7424 */ /* 0x000fc400078e00ff */
[----:B------:R-:W-:Y:S02]  /*0310*/  IMAD.MOV.U32 R33, RZ, RZ, 0x100 ;  /* 0x00000100ff217424 */ /* 0x000fe400078e00ff */
[C---:B0-----:R-:W-:Y:S02]  /*0320*/  IMAD R29, R16.reuse, 0x100, R35 ;  /* 0x00000100101d7824 */ /* 0x041fe400078e0223 */
[C---:B------:R-:W-:Y:S02]  /*0330*/  IMAD R31, R16.reuse, R31, UR5 ;  /* 0x00000005101f7e24 */ /* 0x040fe4000f8e021f */
[----:B------:R-:W-:Y:S01]  /*0340*/  IMAD R33, R16, R33, UR6 ;  /* 0x0000000610217e24 */ /* 0x000fe2000f8e0221 */
[C---:B------:R-:W-:Y:S01]  /*0350*/  LEA R10, R0.reuse, R29, 0x2 ;  /* 0x0000001d000a7211 */ /* 0x040fe200078e10ff */
[----:B------:R-:W-:-:S03]  /*0360*/  IMAD R12, R0, 0x4, R31 ;  /* 0x00000004000c7824 */ /* 0x000fc600078e021f */
[----:B------:R-:W-:Y:S01]  /*0370*/  LEA R33, R0, R33, 0x2 ;  /* 0x0000002100217211 */ /* 0x000fe200078e10ff */
[----:B------:R-:W0:Y:S01]  /*0380*/  S2R R14, SR_TID.X ;  /* 0x00000000000e7919 */ /* 0x000e220000002100 */
[----:B-1----:R-:W-:Y:S01]  /*0390*/  IMAD.MOV.U32 R27, RZ, RZ, 0x2004 ;  /* 0x00002004ff1b7424 */ /* 0x002fe200078e00ff */
[----:B------:R-:W-:Y:S01]  /*03a0*/  UMOV UR4, URZ ;  /* 0x000000ff00047c82 */ /* 0x000fe20008000000 */
[----:B------:R-:W-:Y:S06]  /*03b0*/  BAR.SYNC.DEFER_BLOCKING 0x0 ;  /* 0x0000000000007b1d */ /* 0x000fec0000010000 */
[----:B----4-:R-:W-:Y:S04]  /*03c0*/  STL [R10], R11 ;  /* 0x0000000b0a007387 */ /* 0x010fe80000100800 */
[----:B--2---:R-:W-:Y:S04]  /*03d0*/  STL [R12], R13 ;  /* 0x0000000d0c007387 */ /* 0x004fe80000100800 */
[----:B---3--:R1:W-:Y:S04]  /*03e0*/  STL [R33], R18 ;  /* 0x0000001221007387 */ /* 0x0083e80000100800 */
[----:B-----5:R2:W-:Y:S04]  /*03f0*/  STL [R10+0x80], R15 ;  /* 0x0000800f0a007387 */ /* 0x0205e80000100800 */
[----:B------:R2:W-:Y:S04]  /*0400*/  STL [R12+0x80], R17 ;  /* 0x000080110c007387 */ /* 0x0005e80000100800 */
[----:B------:R2:W-:Y:S04]  /*0410*/  STL [R33+0x80], R20 ;  /* 0x0000801421007387 */ /* 0x0005e80000100800 */
[----:B------:R2:W-:Y:S04]  /*0420*/  STL [R10+0x2000], R19 ;  /* 0x002000130a007387 */ /* 0x0005e80000100800 */
[----:B------:R2:W-:Y:S04]  /*0430*/  STL [R12+0x2000], R21 ;  /* 0x002000150c007387 */ /* 0x0005e80000100800 */
[----:B------:R2:W-:Y:S04]  /*0440*/  STL [R33+0x2000], R22 ;  /* 0x0020001621007387 */ /* 0x0005e80000100800 */
[----:B------:R2:W-:Y:S04]  /*0450*/  STL [R10+0x2080], R23 ;  /* 0x002080170a007387 */ /* 0x0005e80000100800 */
[----:B------:R2:W-:Y:S04]  /*0460*/  STL [R12+0x2080], R25 ;  /* 0x002080190c007387 */ /* 0x0005e80000100800 */
[----:B------:R2:W-:Y:S01]  /*0470*/  STL [R33+0x2080], R24 ;  /* 0x0020801821007387 */ /* 0x0005e20000100800 */
[----:B-1----:R-:W-:-:S05]  /*0480*/  IMAD R18, R16, 0x100, R27 ;  /* 0x0000010010127824 */ /* 0x002fca00078e021b */
[C---:B------:R-:W-:Y:S01]  /*0490*/  IADD3 R16, PT, PT, R18.reuse, R35, RZ ;  /* 0x0000002312107210 */ /* 0x040fe20007ffe0ff */
[----:B0-----:R-:W-:-:S07]  /*04a0*/  VIADD R18, R18, UR6 ;  /* 0x0000000612127c36 */ /* 0x001fce0008000000 */
.L_x_2:
[----:B------:R-:W-:Y:S01]  /*04b0*/  LEA R32, R0, UR6, 0x2 ;  /* 0x0000000600207c11 */ /* 0x000fe2000f8e10ff */
[----:B0-----:R-:W3:Y:S04]  /*04c0*/  LDL R29, [R16+-0x2004] ;  /* 0xffdffc00101d7983 */ /* 0x001ee80000100800 */
[----:B--2---:R-:W3:Y:S01]  /*04d0*/  LDL R24, [R32] ;  /* 0x0000000020187983 */ /* 0x004ee20000100800 */
[----:B------:R-:W-:-:S03]  /*04e0*/  IMAD.MOV.U32 R0, RZ, RZ, R14 ;  /* 0x000000ffff007224 */ /* 0x000fc600078e000e */
[----:B------:R-:W2:Y:S02]  /*04f0*/  LDL R20, [R18+-0x2004] ;  /* 0xffdffc0012147983 */ /* 0x000ea40000100800 */
[----:B------:R-:W-:Y:S02]  /*0500*/  LEA R27, R0, UR5, 0x2 ;  /* 0x00000005001b7c11 */ /* 0x000fe4000f8e10ff */
[----:B---3--:R-:W-:-:S04]  /*0510*/  IADD3 R29, PT, PT, R29, R24, RZ ;  /* 0x000000181d1d7210 */ /* 0x008fc80007ffe0ff */
[----:B------:R-:W-:-:S13]  /*0520*/  ISETP.GE.AND P2, PT, R29, R11, PT ;  /* 0x0000000b1d00720c */ /* 0x000fda0003f46270 */
[----:B------:R0:W-:Y:S04]  /*0530*/  @!P2 STL [R10], R29 ;  /* 0x0000001d0a00a387 */ /* 0x0001e80000100800 */
[----:B------:R-:W2:Y:S02]  /*0540*/  LDL R31, [R27] ;  /* 0x000000001b1f7983 */ /* 0x000ea40000100800 */
[----:B--2---:R-:W-:-:S04]  /*0550*/  IADD3 R31, PT, PT, R20, R31, RZ ;  /* 0x0000001f141f7210 */ /* 0x004fc80007ffe0ff */
[----:B------:R-:W-:-:S13]  /*0560*/  ISETP.GE.AND P1, PT, R31, R13, PT ;  /* 0x0000000d1f00720c */ /* 0x000fda0003f26270 */
[----:B------:R1:W-:Y:S04]  /*0570*/  @!P1 STL [R12], R31 ;  /* 0x0000001f0c009387 */ /* 0x0003e80000100800 */
[----:B------:R-:W2:Y:S04]  /*0580*/  LDL R33, [R16+-0x2004] ;  /* 0xffdffc0010217983 */ /* 0x000ea80000100800 */
[----:B------:R-:W2:Y:S02]  /*0590*/  LDL R22, [R32+0x80] ;  /* 0x0000800020167983 */ /* 0x000ea40000100800 */
[----:B--2---:R-:W-:-:S05]  /*05a0*/  IMAD.IADD R33, R33, 0x1, R22 ;  /* 0x0000000121217824 */ /* 0x004fca00078e0216 */
[----:B------:R-:W-:-:S13]  /*05b0*/  ISETP.GE.AND P0, PT, R33, R15, PT ;  /* 0x0000000f2100720c */ /* 0x000fda0003f06270 */
[----:B------:R2:W-:Y:S04]  /*05c0*/  @!P0 STL [R10+0x80], R33 ;  /* 0x000080210a008387 */ /* 0x0005e80000100800 */
[----:B------:R-:W3:Y:S02]  /*05d0*/  LDL R28, [R27+0x80] ;  /* 0x000080001b1c7983 */ /* 0x000ee40000100800 */
[----:B---3--:R-:W-:-:S04]  /*05e0*/  IADD3 R28, PT, PT, R20, R28, RZ ;  /* 0x0000001c141c7210 */ /* 0x008fc80007ffe0ff */
[----:B------:R-:W-:-:S13]  /*05f0*/  ISETP.GE.AND P4, PT, R28, R17, PT ;  /* 0x000000111c00720c */ /* 0x000fda0003f86270 */
[----:B------:R-:W-:Y:S04]  /*0600*/  @!P4 STL [R12+0x80], R28 ;  /* 0x0000801c0c00c387 */ /* 0x000fe80000100800 */
[----:B------:R-:W3:Y:S04]  /*0610*/  LDL R26, [R16+-0x4] ;  /* 0xfffffc00101a7983 */ /* 0x000ee80000100800 */
[----:B------:R-:W4:Y:S01]  /*0620*/  LDL R37, [R18+-0x4] ;  /* 0xfffffc0012257983 */ /* 0x000f220000100800 */
[----:B---3--:R-:W-:-:S05]  /*0630*/  IMAD.IADD R26, R24, 0x1, R26 ;  /* 0x00000001181a7824 */ /* 0x008fca00078e021a */
[----:B------:R-:W-:-:S13]  /*0640*/  ISETP.GE.AND P6, PT, R26, R19, PT ;  /* 0x000000131a00720c */ /* 0x000fda0003fc6270 */
[----:B------:R-:W-:Y:S04]  /*0650*/  @!P6 STL [R10+0x2000], R26 ;  /* 0x0020001a0a00e387 */ /* 0x000fe80000100800 */
[----:B------:R-:W4:Y:S02]  /*0660*/  LDL R24, [R27] ;  /* 0x000000001b187983 */ /* 0x000f240000100800 */
[----:B----4-:R-:W-:-:S04]  /*0670*/  IADD3 R24, PT, PT, R37, R24, RZ ;  /* 0x0000001825187210 */ /* 0x010fc80007ffe0ff */
[----:B------:R-:W-:-:S13]  /*0680*/  ISETP.GE.AND P5, PT, R24, R21, PT ;  /* 0x000000151800720c */ /* 0x000fda0003fa6270 */
[----:B------:R3:W-:Y:S04]  /*0690*/  @!P5 STL [R12+0x2000], R24 ;  /* 0x002000180c00d387 */ /* 0x0007e80000100800 */
[----:B------:R-:W4:Y:S02]  /*06a0*/  LDL R35, [R16+-0x4] ;  /* 0xfffffc0010237983 */ /* 0x000f240000100800 */
[----:B----4-:R-:W-:-:S05]  /*06b0*/  IMAD.IADD R22, R22, 0x1, R35 ;  /* 0x0000000116167824 */ /* 0x010fca00078e0223 */
[----:B------:R-:W-:-:S13]  /*06c0*/  ISETP.GE.AND P3, PT, R22, R23, PT ;  /* 0x000000171600720c */ /* 0x000fda0003f66270 */
[----:B------:R-:W-:Y:S04]  /*06d0*/  @!P3 STL [R10+0x2080], R22 ;  /* 0x002080160a00b387 */ /* 0x000fe80000100800 */
[----:B------:R-:W4:Y:S01]  /*06e0*/  LDL R20, [R27+0x80] ;  /* 0x000080001b147983 */ /* 0x000f220000100800 */
[----:B------:R-:W-:Y:S01]  /*06f0*/  @!P2 IMAD.MOV.U32 R11, RZ, RZ, R29 ;  /* 0x000000ffff0ba224 */ /* 0x000fe200078e001d */
[----:B----4-:R-:W-:-:S04]  /*0700*/  IADD3 R20, PT, PT, R37, R20, RZ ;  /* 0x0000001425147210 */ /* 0x010fc80007ffe0ff */
[----:B------:R-:W-:-:S13]  /*0710*/  ISETP.GE.AND P2, PT, R20, R25, PT ;  /* 0x000000191400720c */ /* 0x000fda0003f46270 */
[----:B------:R4:W-:Y:S04]  /*0720*/  @!P2 STL [R12+0x2080], R20 ;  /* 0x002080140c00a387 */ /* 0x0009e80000100800 */
[----:B0-----:R-:W5:Y:S04]  /*0730*/  LDL R29, [R16+-0x2000] ;  /* 0xffe00000101d7983 */ /* 0x001f680000100800 */
[----:B------:R-:W5:Y:S01]  /*0740*/  LDL R30, [R32+0x100] ;  /* 0x00010000201e7983 */ /* 0x000f620000100800 */
[----:B------:R-:W-:-:S03]  /*0750*/  @!P1 IMAD.MOV.U32 R13, RZ, RZ, R31 ;  /* 0x000000ffff0d9224 */ /* 0x000fc600078e001f */
[----:B------:R-:W2:Y:S01]  /*0760*/  LDL R34, [R18+-0x2000] ;  /* 0xffe0000012227983 */ /* 0x000ea20000100800 */
[----:B-----5:R-:W-:-:S04]  /*0770*/  IADD3 R29, PT, PT, R29, R30, RZ ;  /* 0x0000001e1d1d7210 */ /* 0x020fc80007ffe0ff */
[----:B------:R-:W-:-:S13]  /*0780*/  ISETP.GE.AND P1, PT, R29, R11, PT ;  /* 0x0000000b1d00720c */ /* 0x000fda0003f26270 */
[----:B------:R0:W-:Y:S04]  /*0790*/  @!P1 STL [R10], R29 ;  /* 0x0000001d0a009387 */ /* 0x0001e80000100800 */
[----:B-1----:R-:W2:Y:S01]  /*07a0*/  LDL R31, [R27+0x100] ;  /* 0x000100001b1f7983 */ /* 0x002ea20000100800 */
[----:B------:R-:W-:Y:S01]  /*07b0*/  @!P0 IMAD.MOV.U32 R15, RZ, RZ, R33 ;  /* 0x000000ffff0f8224 */ /* 0x000fe200078e0021 */
[----:B--2---:R-:W-:-:S04]  /*07c0*/  IADD3 R31, PT, PT, R34, R31, RZ ;  /* 0x0000001f221f7210 */ /* 0x004fc80007ffe0ff */
[----:B------:R-:W-:-:S13]  /*07d0*/  ISETP.GE.AND P0, PT, R31, R13, PT ;  /* 0x0000000d1f00720c */ /* 0x000fda0003f06270 */
[----:B------:R0:W-:Y:S04]  /*07e0*/  @!P0 STL [R12], R31 ;  /* 0x0000001f0c008387 */ /* 0x0001e80000100800 */
[----:B------:R-:W2:Y:S04]  /*07f0*/  LDL R32, [R32+0x180] ;  /* 0x0001800020207983 */ /* 0x000ea80000100800 */
[----:B------:R-:W2:Y:S01]  /*0800*/  LDL R33, [R16+-0x2000] ;  /* 0xffe0000010217983 */ /* 0x000ea20000100800 */
[----:B------:R-:W-:Y:S01]  /*0810*/  @!P4 IMAD.MOV.U32 R17, RZ, RZ, R28 ;  /* 0x000000ffff11c224 */ /* 0x000fe200078e001c */
[----:B--2---:R-:W-:-:S04]  /*0820*/  IADD3 R33, PT, PT, R33, R32, RZ ;  /* 0x0000002021217210 */ /* 0x004fc80007ffe0ff */
[----:B------:R-:W-:-:S13]  /*0830*/  ISETP.GE.AND P4, PT, R33, R15, PT ;  /* 0x0000000f2100720c */ /* 0x000fda0003f86270 */
[----:B------:R0:W-:Y:S04]  /*0840*/  @!P4 STL [R10+0x80], R33 ;  /* 0x000080210a00c387 */ /* 0x0001e80000100800 */
[----:B------:R-:W2:Y:S01]  /*0850*/  LDL R35, [R27+0x180] ;  /* 0x000180001b237983 */ /* 0x000ea20000100800 */
[----:B------:R-:W-:Y:S01]  /*0860*/  @!P6 IMAD.MOV.U32 R19, RZ, RZ, R26 ;  /* 0x000000ffff13e224 */ /* 0x000fe200078e001a */
[----:B--2---:R-:W-:-:S04]  /*0870*/  IADD3 R34, PT, PT, R34, R35, RZ ;  /* 0x0000002322227210 */ /* 0x004fc80007ffe0ff */
[----:B------:R-:W-:-:S13]  /*0880*/  ISETP.GE.AND P6, PT, R34, R17, PT ;  /* 0x000000112200720c */ /* 0x000fda0003fc6270 */
[----:B------:R0:W-:Y:S04]  /*0890*/  @!P6 STL [R12+0x80], R34 ;  /* 0x000080220c00e387 */ /* 0x0001e80000100800 */
[----:B------:R-:W2:Y:S01]  /*08a0*/  LDL R35, [R16] ;  /* 0x0000000010237983 */ /* 0x000ea20000100800 */
[----:B------:R-:W-:-:S03]  /*08b0*/  @!P5 IMAD.MOV.U32 R21, RZ, RZ, R24 ;  /* 0x000000ffff15d224 */ /* 0x000fc600078e0018 */
[----:B------:R-:W5:Y:S01]  /*08c0*/  LDL R37, [R18] ;  /* 0x0000000012257983 */ /* 0x000f620000100800 */
[----:B--2---:R-:W-:-:S04]  /*08d0*/  IADD3 R30, PT, PT, R30, R35, RZ ;  /* 0x000000231e1e7210 */ /* 0x004fc80007ffe0ff */
[----:B------:R-:W-:-:S13]  /*08e0*/  ISETP.GE.AND P5, PT, R30, R19, PT ;  /* 0x000000131e00720c */ /* 0x000fda0003fa6270 */
[----:B------:R0:W-:Y:S04]  /*08f0*/  @!P5 STL [R10+0x2000], R30 ;  /* 0x0020001e0a00d387 */ /* 0x0001e80000100800 */
[----:B---3--:R-:W5:Y:S01]  /*0900*/  LDL R24, [R27+0x100] ;  /* 0x000100001b187983 */ /* 0x008f620000100800 */
[----:B------:R-:W-:Y:S01]  /*0910*/  @!P3 IMAD.MOV.U32 R23, RZ, RZ, R22 ;  /* 0x000000ffff17b224 */ /* 0x000fe200078e0016 */
[----:B-----5:R-:W-:-:S04]  /*0920*/  IADD3 R24, PT, PT, R37, R24, RZ ;  /* 0x0000001825187210 */ /* 0x020fc80007ffe0ff */
[----:B------:R-:W-:-:S13]  /*0930*/  ISETP.GE.AND P3, PT, R24, R21, PT ;  /* 0x000000151800720c */ /* 0x000fda0003f66270 */
[----:B------:R0:W-:Y:S04]  /*0940*/  @!P3 STL [R12+0x2000], R24 ;  /* 0x002000180c00b387 */ /* 0x0001e80000100800 */
[----:B------:R-:W2:Y:S01]  /*0950*/  LDL R35, [R16] ;  /* 0x0000000010237983 */ /* 0x000ea20000100800 */
[----:B------:R-:W-:Y:S01]  /*0960*/  @!P2 IMAD.MOV.U32 R25, RZ, RZ, R20 ;  /* 0x000000ffff19a224 */ /* 0x000fe200078e0014 */
[----:B--2---:R-:W-:-:S04]  /*0970*/  IADD3 R35, PT, PT, R32, R35, RZ ;  /* 0x0000002320237210 */ /* 0x004fc80007ffe0ff */
[----:B------:R-:W-:-:S13]  /*0980*/  ISETP.GE.AND P2, PT, R35, R23, PT ;  /* 0x000000172300720c */ /* 0x000fda0003f46270 */
[----:B------:R0:W-:Y:S04]  /*0990*/  @!P2 STL [R10+0x2080], R35 ;  /* 0x002080230a00a387 */ /* 0x0001e80000100800 */
[----:B----4-:R-:W2:Y:S01]  /*09a0*/  LDL R20, [R27+0x180] ;  /* 0x000180001b147983 */ /* 0x010ea20000100800 */
[----:B------:R-:W-:Y:S01]  /*09b0*/  @!P1 IMAD.MOV.U32 R11, RZ, RZ, R29 ;  /* 0x000000ffff0b9224 */ /* 0x000fe200078e001d */
[----:B------:R-:W-:-:S04]  /*09c0*/  UIADD3 UR4, UPT, UPT, UR4, 0x2, URZ ;  /* 0x0000000204047890 */ /* 0x000fc8000fffe0ff */
[----:B------:R-:W-:Y:S01]  /*09d0*/  UISETP.NE.AND UP0, UPT, UR4, 0x40, UPT ;  /* 0x000000400400788c */ /* 0x000fe2000bf05270 */
[----:B------:R-:W-:Y:S01]  /*09e0*/  @!P0 MOV R13, R31 ;  /* 0x0000001f000d8202 */ /* 0x000fe20000000f00 */
[----:B------:R-:W-:Y:S01]  /*09f0*/  @!P4 IMAD.MOV.U32 R15, RZ, RZ, R33 ;  /* 0x000000ffff0fc224 */ /* 0x000fe200078e0021 */
[----:B------:R-:W-:Y:S01]  /*0a00*/  @!P6 MOV R17, R34 ;  /* 0x000000220011e202 */ /* 0x000fe20000000f00 */
[----:B------:R-:W-:Y:S01]  /*0a10*/  @!P5 IMAD.MOV.U32 R19, RZ, RZ, R30 ;  /* 0x000000ffff13d224 */ /* 0x000fe200078e001e */
[----:B------:R-:W-:Y:S01]  /*0a20*/  @!P3 MOV R21, R24 ;  /* 0x000000180015b202 */ /* 0x000fe20000000f00 */
[----:B------:R-:W-:Y:S01]  /*0a30*/  @!P2 IMAD.MOV.U32 R23, RZ, RZ, R35 ;  /* 0x000000ffff17a224 */ /* 0x000fe200078e0023 */
[----:B------:R-:W-:Y:S01]  /*0a40*/  IADD3 R16, PT, PT, R16, 0x8, RZ ;  /* 0x0000000810107810 */ /* 0x000fe20007ffe0ff */
[----:B------:R-:W-:Y:S01]  /*0a50*/  VIADD R18, R18, 0x8 ;  /* 0x0000000812127836 */ /* 0x000fe20000000000 */
[----:B------:R-:W-:Y:S02]  /*0a60*/  UIADD3 UR6, UPT, UPT, UR6, 0x200, URZ ;  /* 0x0000020006067890 */ /* 0x000fe4000fffe0ff */
[----:B------:R-:W-:Y:S01]  /*0a70*/  UIADD3 UR5, UPT, UPT, UR5, 0x200, URZ ;  /* 0x0000020005057890 */ /* 0x000fe2000fffe0ff */
[----:B--2---:R-:W-:-:S04]  /*0a80*/  IADD3 R20, PT, PT, R37, R20, RZ ;  /* 0x0000001425147210 */ /* 0x004fc80007ffe0ff */
[----:B------:R-:W-:-:S13]  /*0a90*/  ISETP.GE.AND P1, PT, R20, R25, PT ;  /* 0x000000191400720c */ /* 0x000fda0003f26270 */
[----:B------:R0:W-:Y:S01]  /*0aa0*/  @!P1 STL [R12+0x2080], R20 ;  /* 0x002080140c009387 */ /* 0x0001e20000100800 */
[----:B------:R-:W-:Y:S01]  /*0ab0*/  @!P1 MOV R25, R20 ;  /* 0x0000001400199202 */ /* 0x000fe20000000f00 */
[----:B------:R-:W-:Y:S06]  /*0ac0*/  BRA.U UP0, `(.L_x_2) ;  /* 0xfffffff900787547 */ /* 0x000fec000b83ffff */
[----:B------:R-:W-:Y:S04]  /*0ad0*/  STG.E desc[UR8][R2.64], R11 ;  /* 0x0000000b02007986 */ /* 0x000fe8000c101908 */
[----:B------:R-:W-:Y:S04]  /*0ae0*/  STG.E desc[UR8][R4.64], R13 ;  /* 0x0000000d04007986 */ /* 0x000fe8000c101908 */
[----:B------:R-:W-:Y:S04]  /*0af0*/  STG.E desc[UR8][R2.64+0x80], R15 ;  /* 0x0000800f02007986 */ /* 0x000fe8000c101908 */
[----:B------:R-:W-:Y:S04]  /*0b00*/  STG.E desc[UR8][R4.64+0x80], R17 ;  /* 0x0000801104007986 */ /* 0x000fe8000c101908 */
[----:B------:R-:W-:Y:S04]  /*0b10*/  STG.E desc[UR8][R6.64], R19 ;  /* 0x0000001306007986 */ /* 0x000fe8000c101908 */
[----:B------:R-:W-:Y:S04]  /*0b20*/  STG.E desc[UR8][R8.64], R21 ;  /* 0x0000001508007986 */ /* 0x000fe8000c101908 */
[----:B------:R-:W-:Y:S04]  /*0b30*/  STG.E desc[UR8][R6.64+0x80], R23 ;  /* 0x0000801706007986 */ /* 0x000fe8000c101908 */
[----:B------:R-:W-:Y:S01]  /*0b40*/  STG.E desc[UR8][R8.64+0x80], R25 ;  /* 0x0000801908007986 */ /* 0x000fe2000c101908 */
[----:B------:R-:W-:Y:S05]  /*0b50*/  EXIT ;  /* 0x000000000000794d */ /* 0x000fea0003800000 */
.L_x_3:
        /* <DEDUP_REMOVED lines=10> */
.L_x_7:


//--------------------- .text._Z6Phase1Piii       --------------------------
	.section	.text._Z6Phase1Piii,"ax",@progbits
	.align	128
        .global         _Z6Phase1Piii
        .type           _Z6Phase1Piii,@function
        .size           _Z6Phase1Piii,(.L_x_8 - _Z6Phase1Piii)
        .other          _Z6Phase1Piii,@"STO_CUDA_ENTRY STV_DEFAULT"
_Z6Phase1Piii:
.text._Z6Phase1Piii:
[----:B------:R-:W0:Y:S01]  /*0000*/  LDC R1, c[0x0][0x37c] ;  /* 0x0000df00ff017b82 */ /* 0x000e220000000800 */
[----:B------:R-:W1:Y:S07]  /*0010*/  S2R R15, SR_TID.X ;  /* 0x00000000000f7919 */ /* 0x000e6e0000002100 */
[----:B------:R-:W2:Y:S01]  /*0020*/  LDC.64 R2, c[0x0][0x388] ;  /* 0x0000e200ff027b82 */ /* 0x000ea20000000a00 */
[----:B------:R-:W3:Y:S01]  /*0030*/  LDCU.64 UR6, c[0x0][0x358] ;  /* 0x00006b00ff0677ac */ /* 0x000ee20008000a00 */
[----:B0-----:R-:W-:Y:S01]  /*0040*/  VIADD R1, R1, 0xffffc000 ;  /* 0xffffc00001017836 */ /* 0x001fe20000000000 */
[----:B------:R-:W0:Y:S05]  /*0050*/  S2R R6, SR_TID.Y ;  /* 0x0000000000067919 */ /* 0x000e2a0000002200 */
[----:B------:R-:W4:Y:S01]  /*0060*/  LDC.64 R4, c[0x0][0x380] ;  /* 0x0000e000ff047b82 */ /* 0x000f220000000a00 */
[----:B--2---:R-:W-:-:S04]  /*0070*/  IMAD R0, R2, R3, R2 ;  /* 0x0000000302007224 */ /* 0x004fc800078e0202 */
[----:B-1----:R-:W-:-:S04]  /*0080*/  IMAD R0, R0, 0x40, R15 ;  /* 0x0000004000007824 */ /* 0x002fc800078e020f */
[----:B0-----:R-:W-:-:S05]  /*0090*/  IMAD R0, R6, R3, R0 ;  /* 0x0000000306007224 */ /* 0x001fca00078e0200 */
[----:B------:R-:W-:Y:S01]  /*00a0*/  LEA R7, R3, R0, 0x5 ;  /* 0x0000000003077211 */ /* 0x000fe200078e28ff */
[----:B----4-:R-:W-:-:S04]  /*00b0*/  IMAD.WIDE R2, R0, 0x4, R4 ;  /* 0x0000000400027825 */ /* 0x010fc800078e0204 */
[----:B------:R-:W-:Y:S01]  /*00c0*/  IMAD.WIDE R4, R7, 0x4, R4 ;  /* 0x0000000407047825 */ /* 0x000fe200078e0204 */
[----:B---3--:R-:W2:Y:S04]  /*00d0*/  LDG.E R9, desc[UR6][R2.64] ;  /* 0x0000000602097981 */ /* 0x008ea8000c1e1900 */
[----:B------:R-:W3:Y:S04]  /*00e0*/  LDG.E R11, desc[UR6][R2.64+0x80] ;  /* 0x00008006020b7981 */ /* 0x000ee8000c1e1900 */
[----:B------:R-:W4:Y:S04]  /*00f0*/  LDG.E R7, desc[UR6][R4.64] ;  /* 0x0000000604077981 */ /* 0x000f28000c1e1900 */
[----:B------:R-:W5:Y:S01]  /*0100*/  LDG.E R13, desc[UR6][R4.64+0x80] ;  /* 0x00008006040d7981 */ /* 0x000f62000c1e1900 */
[--C-:B------:R-:W-:Y:S01]  /*0110*/  IMAD R6, R6, 0x100, R1.reuse ;  /* 0x0000010006067824 */ /* 0x100fe200078e0201 */
[----:B------:R-:W-:Y:S01]  /*0120*/  UMOV UR4, URZ ;  /* 0x000000ff00047c82 */ /* 0x000fe20008000000 */
[----:B------:R-:W-:-:S02]  /*0130*/  IMAD R8, R15, 0x4, R1 ;  /* 0x000000040f087824 */ /* 0x000fc400078e0201 */
[----:B------:R-:W-:Y:S02]  /*0140*/  IMAD R0, R15, 0x4, R6 ;  /* 0x000000040f007824 */ /* 0x000fe400078e0206 */
[----:B------:R-:W-:Y:S01]  /*0150*/  VIADD R6, R6, 0x2000 ;  /* 0x0000200006067836 */ /* 0x000fe20000000000 */
[----:B------:R-:W-:Y:S01]  /*0160*/  IADD3 R8, PT, PT, R8, 0x200, RZ ;  /* 0x0000020008087810 */ /* 0x000fe20007ffe0ff */
[----:B------:R-:W-:Y:S06]  /*0170*/  BAR.SYNC.DEFER_BLOCKING 0x0 ;  /* 0x0000000000007b1d */ /* 0x000fec0000010000 */
[----:B--2---:R0:W-:Y:S04]  /*0180*/  STL [R0], R9 ;  /* 0x0000000900007387 */ /* 0x0041e80000100800 */
[----:B---3--:R0:W-:Y:S04]  /*0190*/  STL [R0+0x80], R11 ;  /* 0x0000800b00007387 */ /* 0x0081e80000100800 */
[----:B----4-:R0:W-:Y:S04]  /*01a0*/  STL [R0+0x2000], R7 ;  /* 0x0020000700007387 */ /* 0x0101e80000100800 */
[----:B-----5:R0:W-:Y:S02]  /*01b0*/  STL [R0+0x2080], R13 ;  /* 0x0020800d00007387 */ /* 0x0201e40000100800 */
.L_x_4:
[----:B------:R-:W2:Y:S04]  /*01c0*/  LDL R15, [R6+-0x2000] ;  /* 0xffe00000060f7983 */ /* 0x000ea80000100800 */
[----:B---3--:R-:W2:Y:S01]  /*01d0*/  LDL R10, [R8+-0x200] ;  /* 0xfffe0000080a7983 */ /* 0x008ea20000100800 */
[----:B------:R-:W-:Y:S08]  /*01e0*/  BAR.SYNC.DEFER_BLOCKING 0x0 ;  /* 0x0000000000007b1d */ /* 0x000ff00000010000 */
[----:B------:R-:W-:Y:S08]  /*01f0*/  BAR.SYNC.DEFER_BLOCKING 0x0 ;  /* 0x0000000000007b1d */ /* 0x000ff00000010000 */
[----:B------:R-:W-:Y:S01]  /*0200*/  BAR.SYNC.DEFER_BLOCKING 0x0 ;  /* 0x0000000000007b1d */ /* 0x000fe20000010000 */
[----:B------:R-:W-:Y:S01]  /*0210*/  UIADD3 UR4, UPT, UPT, UR4, 0x4, URZ ;  /* 0x0000000404047890 */ /* 0x000fe2000fffe0ff */
[----:B--2---:R-:W-:-:S06]  /*0220*/  IMAD.IADD R12, R15, 0x1, R10 ;  /* 0x000000010f0c7824 */ /* 0x004fcc00078e020a */
[----:B------:R-:W-:Y:S01]  /*0230*/  BAR.SYNC.DEFER_BLOCKING 0x0 ;  /* 0x0000000000007b1d */ /* 0x000fe20000010000 */
[----:B------:R-:W-:-:S13]  /*0240*/  ISETP.GE.AND P2, PT, R12, R9, PT ;  /* 0x000000090c00720c */ /* 0x000fda0003f46270 */
[----:B------:R1:W-:Y:S04]  /*0250*/  @!P2 STL [R0], R12 ;  /* 0x0000000c0000a387 */ /* 0x0003e80000100800 */
[----:B------:R-:W2:Y:S04]  /*0260*/  @!P2 LDL R15, [R6+-0x2000] ;  /* 0xffe00000060fa983 */ /* 0x000ea80000100800 */
[----:B------:R-:W2:Y:S02]  /*0270*/  LDL R10, [R8+-0x180] ;  /* 0xfffe8000080a7983 */ /* 0x000ea40000100800 */
[----:B--2---:R-:W-:-:S05]  /*0280*/  IMAD.IADD R14, R10, 0x1, R15 ;  /* 0x000000010a0e7824 */ /* 0x004fca00078e020f */
[----:B------:R-:W-:-:S13]  /*0290*/  ISETP.GE.AND P3, PT, R14, R11, PT ;  /* 0x0000000b0e00720c */ /* 0x000fda0003f66270 */
[----:B------:R2:W-:Y:S04]  /*02a0*/  @!P3 STL [R0+0x80], R14 ;  /* 0x0000800e0000b387 */ /* 0x0005e80000100800 */
[----:B------:R-:W3:Y:S04]  /*02b0*/  LDL R15, [R6] ;  /* 0x00000000060f7983 */ /* 0x000ee80000100800 */
[----:B------:R-:W3:Y:S02]  /*02c0*/  LDL R10, [R8+-0x200] ;  /* 0xfffe0000080a7983 */ /* 0x000ee40000100800 */
[----:B---3--:R-:W-:-:S04]  /*02d0*/  IADD3 R16, PT, PT, R15, R10, RZ ;  /* 0x0000000a0f107210 */ /* 0x008fc80007ffe0ff */
[----:B------:R-:W-:-:S13]  /*02e0*/  ISETP.GE.AND P0, PT, R16, R7, PT ;  /* 0x000000071000720c */ /* 0x000fda0003f06270 */
[----:B------:R3:W-:Y:S04]  /*02f0*/  @!P0 STL [R0+0x2000], R16 ;  /* 0x0020001000008387 */ /* 0x0007e80000100800 */
[----:B------:R-:W4:Y:S04]  /*0300*/  @!P0 LDL R15, [R6] ;  /* 0x00000000060f8983 */ /* 0x000f280000100800 */
[----:B------:R-:W4:Y:S02]  /*0310*/  LDL R10, [R8+-0x180] ;  /* 0xfffe8000080a7983 */ /* 0x000f240000100800 */
[----:B----4-:R-:W-:-:S05]  /*0320*/  IMAD.IADD R17, R10, 0x1, R15 ;  /* 0x000000010a117824 */ /* 0x010fca00078e020f */
[----:B------:R-:W-:-:S13]  /*0330*/  ISETP.GE.AND P1, PT, R17, R13, PT ;  /* 0x0000000d1100720c */ /* 0x000fda0003f26270 */
[----:B------:R4:W-:Y:S04]  /*0340*/  @!P1 STL [R0+0x2080], R17 ;  /* 0x0020801100009387 */ /* 0x0009e80000100800 */
[----:B------:R-:W1:Y:S04]  /*0350*/  LDL R15, [R6+-0x1ffc] ;  /* 0xffe00400060f7983 */ /* 0x000e680000100800 */
[----:B------:R-:W1:Y:S01]  /*0360*/  LDL R10, [R8+-0x100] ;  /* 0xffff0000080a7983 */ /* 0x000e620000100800 */
[----:B0-----:R-:W-:Y:S01]  /*0370*/  @!P2 IMAD.MOV.U32 R9, RZ, RZ, R12 ;  /* 0x000000ffff09a224 */ /* 0x001fe200078e000c */
[----:B-1----:R-:W-:-:S04]  /*0380*/  IADD3 R12, PT, PT, R15, R10, RZ ;  /* 0x0000000a0f0c7210 */ /* 0x002fc80007ffe0ff */
[----:B------:R-:W-:-:S13]  /*0390*/  ISETP.GE.AND P2, PT, R12, R9, PT ;  /* 0x000000090c00720c */ /* 0x000fda0003f46270 */
[----:B------:R0:W-:Y:S04]  /*03a0*/  @!P2 STL [R0], R12 ;  /* 0x0000000c0000a387 */ /* 0x0001e80000100800 */
[----:B------:R-:W2:Y:S04]  /*03b0*/  @!P2 LDL R15, [R6+-0x1ffc] ;  /* 0xffe00400060fa983 */ /* 0x000ea80000100800 */
[----:B------:R-:W2:Y:S01]  /*03c0*/  LDL R10, [R8+-0x80] ;  /* 0xffff8000080a7983 */ /* 0x000ea20000100800 */
[----:B------:R-:W-:Y:S02]  /*03d0*/  @!P3 IMAD.MOV.U32 R11, RZ, RZ, R14 ;  /* 0x000000ffff0bb224 */ /* 0x000fe400078e000e */
[----:B--2---:R-:W-:-:S05]  /*03e0*/  IMAD.IADD R14, R10, 0x1, R15 ;  /* 0x000000010a0e7824 */ /* 0x004fca00078e020f */
[----:B------:R-:W-:-:S13]  /*03f0*/  ISETP.GE.AND P3, PT, R14, R11, PT ;  /* 0x0000000b0e00720c */ /* 0x000fda0003f66270 */
[----:B------:R1:W-:Y:S04]  /*0400*/  @!P3 STL [R0+0x80], R14 ;  /* 0x0000800e0000b387 */ /* 0x0003e80000100800 */
[----:B------:R-:W3:Y:S04]  /*0410*/  LDL R15, [R6+0x4] ;  /* 0x00000400060f7983 */ /* 0x000ee80000100800 */
[----:B------:R-:W3:Y:S01]  /*0420*/  LDL R10, [R8+-0x100] ;  /* 0xffff0000080a7983 */ /* 0x000ee20000100800 */
[----:B------:R-:W-:Y:S01]  /*0430*/  @!P0 MOV R7, R16 ;  /* 0x0000001000078202 */ /* 0x000fe20000000f00 */
[----:B---3--:R-:W-:-:S05]  /*0440*/  IMAD.IADD R16, R15, 0x1, R10 ;  /* 0x000000010f107824 */ /* 0x008fca00078e020a */
[----:B------:R-:W-:-:S13]  /*0450*/  ISETP.GE.AND P0, PT, R16, R7, PT ;  /* 0x000000071000720c */ /* 0x000fda0003f06270 */
[----:B------:R2:W-:Y:S04]  /*0460*/  @!P0 STL [R0+0x2000], R16 ;  /* 0x0020001000008387 */ /* 0x0005e80000100800 */
[----:B------:R-:W4:Y:S04]  /*0470*/  @!P0 LDL R15, [R6+0x4] ;  /* 0x00000400060f8983 */ /* 0x000f280000100800 */
[----:B------:R-:W4:Y:S01]  /*0480*/  LDL R10, [R8+-0x80] ;  /* 0xffff8000080a7983 */ /* 0x000f220000100800 */
[----:B------:R-:W-:Y:S01]  /*0490*/  @!P1 IMAD.MOV.U32 R13, RZ, RZ, R17 ;  /* 0x000000ffff0d9224 */ /* 0x000fe200078e0011 */
[----:B----4-:R-:W-:-:S04]  /*04a0*/  IADD3 R17, PT, PT, R10, R15, RZ ;  /* 0x0000000f0a117210 */ /* 0x010fc80007ffe0ff */
[----:B------:R-:W-:-:S13]  /*04b0*/  ISETP.GE.AND P1, PT, R17, R13, PT ;  /* 0x0000000d1100720c */ /* 0x000fda0003f26270 */
[----:B------:R3:W-:Y:S04]  /*04c0*/  @!P1 STL [R0+0x2080], R17 ;  /* 0x0020801100009387 */ /* 0x0007e80000100800 */
[----:B------:R-:W0:Y:S04]  /*04d0*/  LDL R15, [R6+-0x1ff8] ;  /* 0xffe00800060f7983 */ /* 0x000e280000100800 */
[----:B------:R-:W0:Y:S01]  /*04e0*/  LDL R10, [R8] ;  /* 0x00000000080a7983 */ /* 0x000e220000100800 */
[----:B------:R-:W-:Y:S02]  /*04f0*/  @!P2 IMAD.MOV.U32 R9, RZ, RZ, R12 ;  /* 0x000000ffff09a224 */ /* 0x000fe400078e000c */
[----:B0-----:R-:W-:-:S05]  /*0500*/  IMAD.IADD R12, R15, 0x1, R10 ;  /* 0x000000010f0c7824 */ /* 0x001fca00078e020a */
[----:B------:R-:W-:-:S13]  /*0510*/  ISETP.GE.AND P2, PT, R12, R9, PT ;  /* 0x000000090c00720c */ /* 0x000fda0003f46270 */
[----:B------:R0:W-:Y:S04]  /*0520*/  @!P2 STL [R0], R12 ;  /* 0x0000000c0000a387 */ /* 0x0001e80000100800 */
[----:B------:R-:W1:Y:S04]  /*0530*/  @!P2 LDL R15, [R6+-0x1ff8] ;  /* 0xffe00800060fa983 */ /* 0x000e680000100800 */
[----:B------:R-:W1:Y:S01]  /*0540*/  LDL R10, [R8+0x80] ;  /* 0x00008000080a7983 */ /* 0x000e620000100800 */
[----:B------:R-:W-:Y:S01]  /*0550*/  @!P3 MOV R11, R14 ;  /* 0x0000000e000bb202 */ /* 0x000fe20000000f00 */
[----:B-1----:R-:W-:-:S05]  /*0560*/  IMAD.IADD R14, R10, 0x1, R15 ;  /* 0x000000010a0e7824 */ /* 0x002fca00078e020f */
[----:B------:R-:W-:-:S13]  /*0570*/  ISETP.GE.AND P3, PT, R14, R11, PT ;  /* 0x0000000b0e00720c */ /* 0x000fda0003f66270 */
[----:B------:R1:W-:Y:S04]  /*0580*/  @!P3 STL [R0+0x80], R14 ;  /* 0x0000800e0000b387 */ /* 0x0003e80000100800 */
[----:B------:R-:W2:Y:S04]  /*0590*/  LDL R15, [R6+0x8] ;  /* 0x00000800060f7983 */ /* 0x000ea80000100800 */
[----:B------:R-:W2:Y:S01]  /*05a0*/  LDL R10, [R8] ;  /* 0x00000000080a7983 */ /* 0x000ea20000100800 */
[----:B------:R-:W-:Y:S01]  /*05b0*/  @!P0 IMAD.MOV.U32 R7, RZ, RZ, R16 ;  /* 0x000000ffff078224 */ /* 0x000fe200078e0010 */
[----:B--2---:R-:W-:-:S04]  /*05c0*/  IADD3 R16, PT, PT, R15, R10, RZ ;  /* 0x0000000a0f107210 */ /* 0x004fc80007ffe0ff */
[----:B------:R-:W-:-:S13]  /*05d0*/  ISETP.GE.AND P0, PT, R16, R7, PT ;  /* 0x000000071000720c */ /* 0x000fda0003f06270 */
[----:B------:R2:W-:Y:S04]  /*05e0*/  @!P0 STL [R0+0x2000], R16 ;  /* 0x0020001000008387 */ /* 0x0005e80000100800 */
[----:B------:R-:W3:Y:S04]  /*05f0*/  @!P0 LDL R15, [R6+0x8] ;  /* 0x00000800060f8983 */ /* 0x000ee80000100800 */
[----:B------:R-:W3:Y:S01]  /*0600*/  LDL R10, [R8+0x80] ;  /* 0x00008000080a7983 */ /* 0x000ee20000100800 */
[----:B------:R-:W-:Y:S01]  /*0610*/  @!P1 IMAD.MOV.U32 R13, RZ, RZ, R17 ;  /* 0x000000ffff0d9224 */ /* 0x000fe200078e0011 */
[----:B---3--:R-:W-:-:S04]  /*0620*/  IADD3 R17, PT, PT, R10, R15, RZ ;  /* 0x0000000f0a117210 */ /* 0x008fc80007ffe0ff */
[----:B------:R-:W-:-:S13]  /*0630*/  ISETP.GE.AND P1, PT, R17, R13, PT ;  /* 0x0000000d1100720c */ /* 0x000fda0003f26270 */
[----:B------:R3:W-:Y:S04]  /*0640*/  @!P1 STL [R0+0x2080], R17 ;  /* 0x0020801100009387 */ /* 0x0007e80000100800 */
[----:B------:R-:W0:Y:S04]  /*0650*/  LDL R15, [R6+-0x1ff4] ;  /* 0xffe00c00060f7983 */ /* 0x000e280000100800 */
[----:B------:R-:W0:Y:S01]  /*0660*/  LDL R10, [R8+0x100] ;  /* 0x00010000080a7983 */ /* 0x000e220000100800 */
[----:B------:R-:W-:Y:S01]  /*0670*/  @!P2 IMAD.MOV.U32 R9, RZ, RZ, R12 ;  /* 0x000000ffff09a224 */ /* 0x000fe200078e000c */
[----:B0-----:R-:W-:-:S04]  /*0680*/  IADD3 R12, PT, PT, R15, R10, RZ ;  /* 0x0000000a0f0c7210 */ /* 0x001fc80007ffe0ff */
[----:B------:R-:W-:-:S13]  /*0690*/  ISETP.GE.AND P2, PT, R12, R9, PT ;  /* 0x000000090c00720c */ /* 0x000fda0003f46270 */
[----:B------:R3:W-:Y:S04]  /*06a0*/  @!P2 STL [R0], R12 ;  /* 0x0000000c0000a387 */ /* 0x0007e80000100800 */
[----:B------:R-:W1:Y:S04]  /*06b0*/  @!P2 LDL R15, [R6+-0x1ff4] ;  /* 0xffe00c00060fa983 */ /* 0x000e680000100800 */
[----:B------:R-:W1:Y:S01]  /*06c0*/  LDL R10, [R8+0x180] ;  /* 0x00018000080a7983 */ /* 0x000e620000100800 */
[----:B------:R-:W-:Y:S01]  /*06d0*/  @!P3 IMAD.MOV.U32 R11, RZ, RZ, R14 ;  /* 0x000000ffff0bb224 */ /* 0x000fe200078e000e */
[----:B-1----:R-:W-:-:S04]  /*06e0*/  IADD3 R14, PT, PT, R10, R15, RZ ;  /* 0x0000000f0a0e7210 */ /* 0x002fc80007ffe0ff */
[----:B------:R-:W-:-:S13]  /*06f0*/  ISETP.GE.AND P3, PT, R14, R11, PT ;  /* 0x0000000b0e00720c */ /* 0x000fda0003f66270 */
[----:B------:R3:W-:Y:S04]  /*0700*/  @!P3 STL [R0+0x80], R14 ;  /* 0x0000800e0000b387 */ /* 0x0007e80000100800 */
[----:B------:R-:W2:Y:S04]  /*0710*/  LDL R15, [R6+0xc] ;  /* 0x00000c00060f7983 */ /* 0x000ea80000100800 */
[----:B------:R-:W2:Y:S01]  /*0720*/  LDL R10, [R8+0x100] ;  /* 0x00010000080a7983 */ /* 0x000ea20000100800 */
[----:B------:R-:W-:Y:S01]  /*0730*/  @!P0 IMAD.MOV.U32 R7, RZ, RZ, R16 ;  /* 0x000000ffff078224 */ /* 0x000fe200078e0010 */
[----:B--2---:R-:W-:-:S04]  /*0740*/  IADD3 R16, PT, PT, R15, R10, RZ ;  /* 0x0000000a0f107210 */ /* 0x004fc80007ffe0ff */
[----:B------:R-:W-:-:S13]  /*0750*/  ISETP.GE.AND P0, PT, R16, R7, PT ;  /* 0x000000071000720c */ /* 0x000fda0003f06270 */
[----:B------:R3:W-:Y:S04]  /*0760*/  @!P0 STL [R0+0x2000], R16 ;  /* 0x0020001000008387 */ /* 0x0007e80000100800 */
[----:B------:R0:W2:Y:S04]  /*0770*/  @!P0 LDL R15, [R6+0xc] ;  /* 0x00000c00060f8983 */ /* 0x0000a80000100800 */
[----:B------:R1:W2:Y:S01]  /*0780*/  LDL R10, [R8+0x180] ;  /* 0x00018000080a7983 */ /* 0x0002a20000100800 */
[----:B------:R-:W-:Y:S01]  /*0790*/  @!P1 IMAD.MOV.U32 R13, RZ, RZ, R17 ;  /* 0x000000ffff0d9224 */ /* 0x000fe200078e0011 */
[----:B------:R-:W-:Y:S01]  /*07a0*/  UISETP.NE.AND UP0, UPT, UR4, 0x40, UPT ;  /* 0x000000400400788c */ /* 0x000fe2000bf05270 */
[----:B------:R-:W-:Y:S01]  /*07b0*/  @!P2 IMAD.MOV.U32 R9, RZ, RZ, R12 ;  /* 0x000000ffff09a224 */ /* 0x000fe200078e000c */
[----:B------:R-:W-:Y:S01]  /*07c0*/  @!P3 MOV R11, R14 ;  /* 0x0000000e000bb202 */ /* 0x000fe20000000f00 */
[----:B------:R-:W-:-:S02]  /*07d0*/  @!P0 IMAD.MOV.U32 R7, RZ, RZ, R16 ;  /* 0x000000ffff078224 */ /* 0x000fc400078e0010 */
[----:B0-----:R-:W-:Y:S01]  /*07e0*/  VIADD R6, R6, 0x10 ;  /* 0x0000001006067836 */ /* 0x001fe20000000000 */
[----:B-1----:R-:W-:Y:S02]  /*07f0*/  IADD3 R8, PT, PT, R8, 0x400, RZ ;  /* 0x0000040008087810 */ /* 0x002fe40007ffe0ff */
        /* <DEDUP_REMOVED lines=8> */
[----:B------:R-:W-:Y:S01]  /*0880*/  STG.E desc[UR6][R4.64+0x80], R13 ;  /* 0x0000800d04007986 */ /* 0x000fe2000c101906 */
[----:B------:R-:W-:Y:S05]  /*0890*/  EXIT ;  /* 0x000000000000794d */ /* 0x000fea0003800000 */
.L_x_5:
        /* <DEDUP_REMOVED lines=14> */
.L_x_8:


//--------------------- .nv.shared.reserved.0     --------------------------
	.section	.nv.shared.reserved.0,"aw",@nobits
	.weak		__nv_reservedSMEM_offset_0_alias
	.size		__nv_reservedSMEM_offset_0_alias, 0, 64
	.other		__nv_reservedSMEM_offset_0_alias,@"STO_CUDA_RESERVED_SHARED STV_DEFAULT"
__nv_reservedSMEM_offset_0_alias:
	.zero		0
	.zero		64


//--------------------- .nv.constant0._Z6Phase3Piii --------------------------
	.section	.nv.constant0._Z6Phase3Piii,"a",@progbits
	.sectionflags	@""
	.align	4
.nv.constant0._Z6Phase3Piii:
	.zero		912


//--------------------- .nv.constant0._Z6Phase2Piii --------------------------
	.section	.nv.constant0._Z6Phase2Piii,"a",@progbits
	.sectionflags	@""
	.align	4
.nv.constant0._Z6Phase2Piii:
	.zero		912


//--------------------- .nv.constant0._Z6Phase1Piii --------------------------
	.section	.nv.constant0._Z6Phase1Piii,"a",@progbits
	.sectionflags	@""
	.align	4
.nv.constant0._Z6Phase1Piii:
	.zero		912


//--------------------- SYMBOLS --------------------------

	.type		.nv.reservedSmem.offset0,@object
	.size		.nv.reservedSmem.offset0,0x4
